// auto-generated by cutlass_sweep.gemm — config: {"arch": "sm_90", "cluster_m": 2, "cluster_n": 1, "dtype": "fp16", "stages": 5, "tile_k": 64, "tile_m": 256, "tile_n": 256}
#include "cutlass/cutlass.h"
#include "cutlass/gemm/collective/collective_builder.hpp"
#include "cutlass/gemm/device/gemm_universal_adapter.h"
#include "cutlass/gemm/kernel/gemm_universal.hpp"
#include "cutlass/epilogue/collective/collective_builder.hpp"

using ElemA = cutlass::half_t;
using ElemB = cutlass::half_t;
using ElemCD = cutlass::half_t;
using Acc  = float;
using TileShape    = cute::Shape<cute::_256, cute::_256, cute::_64>;
using ClusterShape = cute::Shape<cute::_2, cute::_1, cute::_1>;

using CollectiveEpilogue = typename cutlass::epilogue::collective::CollectiveBuilder<
    cutlass::arch::Sm90, cutlass::arch::OpClassTensorOp,
    TileShape, ClusterShape,
    cutlass::epilogue::collective::EpilogueTileAuto,
    Acc, Acc,
    ElemCD, cutlass::layout::RowMajor, 128 / cutlass::sizeof_bits<ElemCD>::value,
    ElemCD, cutlass::layout::RowMajor, 128 / cutlass::sizeof_bits<ElemCD>::value,
    cutlass::epilogue::collective::EpilogueScheduleAuto
  >::CollectiveOp;

using CollectiveMainloop = typename cutlass::gemm::collective::CollectiveBuilder<
    cutlass::arch::Sm90, cutlass::arch::OpClassTensorOp,
    ElemA, cutlass::layout::RowMajor, 128 / cutlass::sizeof_bits<ElemA>::value,
    ElemB, cutlass::layout::ColumnMajor, 128 / cutlass::sizeof_bits<ElemB>::value,
    Acc,
    TileShape, ClusterShape,
    cutlass::gemm::collective::StageCount<5>,
    cutlass::gemm::collective::KernelScheduleAuto
  >::CollectiveOp;

using GemmKernel = cutlass::gemm::kernel::GemmUniversal<
    cute::Shape<int,int,int,int>,
    CollectiveMainloop,
    CollectiveEpilogue
>;
using Gemm = cutlass::gemm::device::GemmUniversalAdapter<GemmKernel>;

// Force the device kernel symbol into the cubin without needing a host main.
auto* _anchor = &cutlass::device_kernel<GemmKernel>;


// ===== COMPILED SASS (sm_90a) =====

	.target	sm_90a

	.elftype	@"ET_EXEC"


//--------------------- .note.nv.tkinfo           --------------------------
	.section	.note.nv.tkinfo,"",@"SHT_NOTE"
	.sectionflags	@"SHF_NOTE_NV_TKINFO"
	.tkinfo
        /*0018*/ 	.word	0x00000002
        /*0030*/ 	.string	""
        /*0030*/ 	.string	"ptxas"
        /*0030*/ 	.string	"Cuda compilation tools, release 13.0, V13.0.88"
        /*0030*/ 	.string	"Build cuda_13.0.r13.0/compiler.36424714_0"
        /*0030*/ 	.string	"-arch sm_90a -m 64 "



//--------------------- .note.nv.cuinfo           --------------------------
	.section	.note.nv.cuinfo,"",@"SHT_NOTE"
	.sectionflags	@"SHF_NOTE_NV_CUINFO"
        /*0018*/ 	.short	0x0002
        /*001a*/ 	.short	0x005a
        /*001c*/ 	.short	0x0082
	.zero		2


//--------------------- .nv.info                  --------------------------
	.section	.nv.info,"",@"SHT_CUDA_INFO"
	.align	4


	//----- nvinfo : EIATTR_REGCOUNT
	.align		4
        /*0000*/ 	.byte	0x04, 0x2f
        /*0002*/ 	.short	(.L_15 - .L_14)
	.align		4
.L_14:
        /*0004*/ 	.word	index@(_ZN7cutlass13device_kernelINS_4gemm6kernel13GemmUniversalIN4cute5tupleIJiiiiEEENS1_10collective13CollectiveMmaINS1_34MainloopSm90TmaGmmaWarpSpecializedILi5ENS5_IJNS4_1CILi2EEENSA_ILi1EEESC_EEENS1_35KernelTmaWarpSpecializedCooperativeEEENS5_IJNSA_ILi256EEESG_NSA_ILi64EEEEEENS_6half_tENS5_IJlSC_lEEESJ_SK_NS4_8TiledMMAINS4_8MMA_AtomIJNS4_4SM904GMMA26MMA_64x256x16_F32F16F16_SSILNSO_5MajorE0ELSQ_0ELNSO_7ScaleInE1ELSR_1EEEEEENS4_6LayoutISD_NS5_IJSC_NSA_ILi0EEESV_EEEEENS5_IJNS4_10UnderscoreESY_SY_EEEEENS4_13SM90_TMA_LOADENS4_14ComposedLayoutINS4_7SwizzleILi3ELi4ELi3EEENS4_18smem_ptr_flag_bitsILi16EEENSU_INS5_IJNSA_ILi8EEESH_EEENS5_IJSH_SC_EEEEEEEvNS4_8identityENS4_23SM90_TMA_LOAD_MULTICASTES1B_vS1C_EENS_8epilogue10collective6detail29Sm90TmaWarpSpecializedAdapterINS1G_15DefaultEpilogueISJ_SK_SK_NS1F_6thread17LinearCombinationISJ_Li1EffLNS1K_9ScaleType4KindE0ELNS_15FloatRoundStyleE2ESJ_EENS1_15EpilogueDefaultEEEEEvvEEEEvNT_6ParamsE)
        /*0008*/ 	.word	0x000000a8


	//----- nvinfo : EIATTR_FRAME_SIZE
	.align		4
.L_15:
        /*000c*/ 	.byte	0x04, 0x11
        /*000e*/ 	.short	(.L_17 - .L_16)
	.align		4
.L_16:
        /*0010*/ 	.word	index@(_ZN7cutlass13device_kernelINS_4gemm6kernel13GemmUniversalIN4cute5tupleIJiiiiEEENS1_10collective13CollectiveMmaINS1_34MainloopSm90TmaGmmaWarpSpecializedILi5ENS5_IJNS4_1CILi2EEENSA_ILi1EEESC_EEENS1_35KernelTmaWarpSpecializedCooperativeEEENS5_IJNSA_ILi256EEESG_NSA_ILi64EEEEEENS_6half_tENS5_IJlSC_lEEESJ_SK_NS4_8TiledMMAINS4_8MMA_AtomIJNS4_4SM904GMMA26MMA_64x256x16_F32F16F16_SSILNSO_5MajorE0ELSQ_0ELNSO_7ScaleInE1ELSR_1EEEEEENS4_6LayoutISD_NS5_IJSC_NSA_ILi0EEESV_EEEEENS5_IJNS4_10UnderscoreESY_SY_EEEEENS4_13SM90_TMA_LOADENS4_14ComposedLayoutINS4_7SwizzleILi3ELi4ELi3EEENS4_18smem_ptr_flag_bitsILi16EEENSU_INS5_IJNSA_ILi8EEESH_EEENS5_IJSH_SC_EEEEEEEvNS4_8identityENS4_23SM90_TMA_LOAD_MULTICASTES1B_vS1C_EENS_8epilogue10collective6detail29Sm90TmaWarpSpecializedAdapterINS1G_15DefaultEpilogueISJ_SK_SK_NS1F_6thread17LinearCombinationISJ_Li1EffLNS1K_9ScaleType4KindE0ELNS_15FloatRoundStyleE2ESJ_EENS1_15EpilogueDefaultEEEEEvvEEEEvNT_6ParamsE)
        /*0014*/ 	.word	0x00000788


	//----- nvinfo : EIATTR_MIN_STACK_SIZE
	.align		4
.L_17:
        /*0018*/ 	.byte	0x04, 0x12
        /*001a*/ 	.short	(.L_19 - .L_18)
	.align		4
.L_18:
        /*001c*/ 	.word	index@(_ZN7cutlass13device_kernelINS_4gemm6kernel13GemmUniversalIN4cute5tupleIJiiiiEEENS1_10collective13CollectiveMmaINS1_34MainloopSm90TmaGmmaWarpSpecializedILi5ENS5_IJNS4_1CILi2EEENSA_ILi1EEESC_EEENS1_35KernelTmaWarpSpecializedCooperativeEEENS5_IJNSA_ILi256EEESG_NSA_ILi64EEEEEENS_6half_tENS5_IJlSC_lEEESJ_SK_NS4_8TiledMMAINS4_8MMA_AtomIJNS4_4SM904GMMA26MMA_64x256x16_F32F16F16_SSILNSO_5MajorE0ELSQ_0ELNSO_7ScaleInE1ELSR_1EEEEEENS4_6LayoutISD_NS5_IJSC_NSA_ILi0EEESV_EEEEENS5_IJNS4_10UnderscoreESY_SY_EEEEENS4_13SM90_TMA_LOADENS4_14ComposedLayoutINS4_7SwizzleILi3ELi4ELi3EEENS4_18smem_ptr_flag_bitsILi16EEENSU_INS5_IJNSA_ILi8EEESH_EEENS5_IJSH_SC_EEEEEEEvNS4_8identityENS4_23SM90_TMA_LOAD_MULTICASTES1B_vS1C_EENS_8epilogue10collective6detail29Sm90TmaWarpSpecializedAdapterINS1G_15DefaultEpilogueISJ_SK_SK_NS1F_6thread17LinearCombinationISJ_Li1EffLNS1K_9ScaleType4KindE0ELNS_15FloatRoundStyleE2ESJ_EENS1_15EpilogueDefaultEEEEEvvEEEEvNT_6ParamsE)
        /*0020*/ 	.word	0x00000788
.L_19:


//--------------------- .nv.compat                --------------------------
	.section	.nv.compat,"",@"SHT_CUDA_COMPAT_INFO"
	.align	4
        /*0000*/ 	.byte	0x02, 0x09, 0x01, 0x00, 0x02, 0x02, 0x04, 0x00, 0x02, 0x05, 0x05, 0x00, 0x03, 0x07, 0x01, 0x01
        /*0010*/ 	.byte	0x02, 0x03, 0x01, 0x00, 0x02, 0x06, 0x01, 0x00, 0x04, 0x0b, 0x08, 0x00, 0x00, 0x00, 0x00, 0x00
        /*0020*/ 	.byte	0x00, 0x00, 0x00, 0x00


//--------------------- .nv.info._ZN7cutlass13device_kernelINS_4gemm6kernel13GemmUniversalIN4cute5tupleIJiiiiEEENS1_10collective13CollectiveMmaINS1_34MainloopSm90TmaGmmaWarpSpecializedILi5ENS5_IJNS4_1CILi2EEENSA_ILi1EEESC_EEENS1_35KernelTmaWarpSpecializedCooperativeEEENS5_IJNSA_ILi256EEESG_NSA_ILi64EEEEEENS_6half_tENS5_IJlSC_lEEESJ_SK_NS4_8TiledMMAINS4_8MMA_AtomIJNS4_4SM904GMMA26MMA_64x256x16_F32F16F16_SSILNSO_5MajorE0ELSQ_0ELNSO_7ScaleInE1ELSR_1EEEEEENS4_6LayoutISD_NS5_IJSC_NSA_ILi0EEESV_EEEEENS5_IJNS4_10UnderscoreESY_SY_EEEEENS4_13SM90_TMA_LOADENS4_14ComposedLayoutINS4_7SwizzleILi3ELi4ELi3EEENS4_18smem_ptr_flag_bitsILi16EEENSU_INS5_IJNSA_ILi8EEESH_EEENS5_IJSH_SC_EEEEEEEvNS4_8identityENS4_23SM90_TMA_LOAD_MULTICASTES1B_vS1C_EENS_8epilogue10collective6detail29Sm90TmaWarpSpecializedAdapterINS1G_15DefaultEpilogueISJ_SK_SK_NS1F_6thread17LinearCombinationISJ_Li1EffLNS1K_9ScaleType4KindE0ELNS_15FloatRoundStyleE2ESJ_EENS1_15EpilogueDefaultEEEEEvvEEEEvNT_6ParamsE --------------------------
	.section	.nv.info._ZN7cutlass13device_kernelINS_4gemm6kernel13GemmUniversalIN4cute5tupleIJiiiiEEENS1_10collective13CollectiveMmaINS1_34MainloopSm90TmaGmmaWarpSpecializedILi5ENS5_IJNS4_1CILi2EEENSA_ILi1EEESC_EEENS1_35KernelTmaWarpSpecializedCooperativeEEENS5_IJNSA_ILi256EEESG_NSA_ILi64EEEEEENS_6half_tENS5_IJlSC_lEEESJ_SK_NS4_8TiledMMAINS4_8MMA_AtomIJNS4_4SM904GMMA26MMA_64x256x16_F32F16F16_SSILNSO_5MajorE0ELSQ_0ELNSO_7ScaleInE1ELSR_1EEEEEENS4_6LayoutISD_NS5_IJSC_NSA_ILi0EEESV_EEEEENS5_IJNS4_10UnderscoreESY_SY_EEEEENS4_13SM90_TMA_LOADENS4_14ComposedLayoutINS4_7SwizzleILi3ELi4ELi3EEENS4_18smem_ptr_flag_bitsILi16EEENSU_INS5_IJNSA_ILi8EEESH_EEENS5_IJSH_SC_EEEEEEEvNS4_8identityENS4_23SM90_TMA_LOAD_MULTICASTES1B_vS1C_EENS_8epilogue10collective6detail29Sm90TmaWarpSpecializedAdapterINS1G_15DefaultEpilogueISJ_SK_SK_NS1F_6thread17LinearCombinationISJ_Li1EffLNS1K_9ScaleType4KindE0ELNS_15FloatRoundStyleE2ESJ_EENS1_15EpilogueDefaultEEEEEvvEEEEvNT_6ParamsE,"",@"SHT_CUDA_INFO"
	.sectionflags	@""
	.align	4


	//----- nvinfo : EIATTR_CUDA_API_VERSION
	.align		4
        /*0000*/ 	.byte	0x04, 0x37
        /*0002*/ 	.short	(.L_21 - .L_20)
.L_20:
        /*0004*/ 	.word	0x00000082


	//----- nvinfo : EIATTR_KPARAM_INFO
	.align		4
.L_21:
        /*0008*/ 	.byte	0x04, 0x17
        /*000a*/ 	.short	(.L_23 - .L_22)
.L_22:
        /*000c*/ 	.word	0x00000000
        /*0010*/ 	.short	0x0000
        /*0012*/ 	.short	0x0070
        /*0014*/ 	.byte	0x00, 0xf0, 0x01, 0x10


	//----- nvinfo : EIATTR_SPARSE_MMA_MASK
	.align		4
.L_23:
        /*0018*/ 	.byte	0x03, 0x50
        /*001a*/ 	.short	0x0000


	//----- nvinfo : EIATTR_MAXREG_COUNT
	.align		4
        /*001c*/ 	.byte	0x03, 0x1b
        /*001e*/ 	.short	0x00a8


	//----- nvinfo : EIATTR_NUM_BARRIERS
	.align		4
        /*0020*/ 	.byte	0x02, 0x4c
        /*0022*/ 	.byte	0x01
	.zero		1


	//----- nvinfo : EIATTR_EXTERNS
	.align		4
        /*0024*/ 	.byte	0x04, 0x0f
        /*0026*/ 	.short	(.L_25 - .L_24)


	//   ....[0]....
	.align		4
.L_24:
        /*0028*/ 	.word	index@(__assertfail)


	//----- nvinfo : EIATTR_ANNOTATIONS
	.align		4
.L_25:
        /*002c*/ 	.byte	0x04, 0x55
        /*002e*/ 	.short	(.L_27 - .L_26)


	//   ....[0]....
.L_26:
        /*0030*/ 	.word	0x00000001
        /*0034*/ 	.byte	0x20, 0x0a, 0x00, 0x00, 0x01, 0x00, 0x00, 0x00, 0x30, 0x0a, 0x00, 0x00, 0x01, 0x00, 0x00, 0x00
        /* <DEDUP_REMOVED lines=716> */
        /*2d04*/ 	.byte	0x10, 0xb1, 0x01, 0x00, 0x01, 0x00, 0x00, 0x00, 0x30, 0xb1, 0x01, 0x00


	//----- nvinfo : EIATTR_MERCURY_ISA_VERSION
	.align		4
.L_27:
        /*2d10*/ 	.byte	0x03, 0x5f
        /*2d12*/ 	.short	0x0101


	//----- nvinfo : EIATTR_INT_WARP_WIDE_INSTR_OFFSETS
	.align		4
        /*2d14*/ 	.byte	0x04, 0x31
        /*2d16*/ 	.short	(.L_29 - .L_28)


	//   ....[0]....
.L_28:
        /*2d18*/ 	.word	0x000005a0


	//   ....[1]....
        /*2d1c*/ 	.word	0x000005b0


	//   ....[2]....
        /*2d20*/ 	.word	0x00000720


	//----- nvinfo : EIATTR_COOP_GROUP_MASK_REGIDS
	.align		4
.L_29:
        /*2d24*/ 	.byte	0x04, 0x29
        /*2d26*/ 	.short	(.L_31 - .L_30)


	//   ....[0]....
.L_30:
        /*2d28*/ 	.word	0xffffffff


	//   ....[1]....
        /*2d2c*/ 	.word	0xffffffff


	//   ....[2]....
        /*2d30*/ 	.word	0xffffffff


	//   ....[3]....
        /*2d34*/ 	.word	0xffffffff


	//   ....[4]....
        /*2d38*/ 	.word	0xffffffff


	//   ....[5]....
        /*2d3c*/ 	.word	0xffffffff


	//----- nvinfo : EIATTR_COOP_GROUP_INSTR_OFFSETS
	.align		4
.L_31:
        /*2d40*/ 	.byte	0x04, 0x28
        /*2d42*/ 	.short	(.L_33 - .L_32)


	//   ....[0]....
.L_32:
        /*2d44*/ 	.word	0x00000070


	//   ....[1]....
        /*2d48*/ 	.word	0x00000080


	//   ....[2]....
        /*2d4c*/ 	.word	0x000001a0


	//   ....[3]....
        /*2d50*/ 	.word	0x000003f0


	//   ....[4]....
        /*2d54*/ 	.word	0x00000860


	//   ....[5]....
        /*2d58*/ 	.word	0x00001430


	//----- nvinfo : EIATTR_REG_RECONFIG
	.align		4
.L_33:
        /*2d5c*/ 	.byte	0x01, 0x54
	.zero		2


	//----- nvinfo : EIATTR_SYSCALL_OFFSETS
	.align		4
        /*2d60*/ 	.byte	0x04, 0x46
        /*2d62*/ 	.short	(.L_35 - .L_34)


	//   ....[0]....
.L_34:
        /*2d64*/ 	.word	0x000015e0


	//----- nvinfo : EIATTR_MBARRIER_INSTR_OFFSETS
	.align		4
.L_35:
        /*2d68*/ 	.byte	0x04, 0x39
        /*2d6a*/ 	.short	(.L_37 - .L_36)


	//   ....[0]....
.L_36:
        /*2d6c*/ 	.word	0x00000320
        /*2d70*/ 	.word	0x000000ff
        /*2d74*/ 	.word	0x00000000
        /*2d78*/ 	.short	0x0100
        /*2d7a*/ 	.byte	0x08
	.zero		1


	//   ....[1]....
        /*2d7c*/ 	.word	0x00000330
        /*2d80*/ 	.word	0x000000ff
        /*2d84*/ 	.word	0x00000028
        /*2d88*/ 	.short	0x0100
        /*2d8a*/ 	.byte	0x08
	.zero		1


	//   ....[2]....
        /*2d8c*/ 	.word	0x00000340
        /*2d90*/ 	.word	0x000000ff
        /*2d94*/ 	.word	0x00000008
        /*2d98*/ 	.short	0x0100
        /*2d9a*/ 	.byte	0x08
	.zero		1


	//   ....[3]....
        /*2d9c*/ 	.word	0x00000350
        /*2da0*/ 	.word	0x000000ff
        /*2da4*/ 	.word	0x00000030
        /*2da8*/ 	.short	0x0100
        /*2daa*/ 	.byte	0x08
	.zero		1


	//   ....[4]....
        /*2dac*/ 	.word	0x00000360
        /*2db0*/ 	.word	0x000000ff
        /*2db4*/ 	.word	0x00000010
        /*2db8*/ 	.short	0x0100
        /*2dba*/ 	.byte	0x08
	.zero		1


	//   ....[5]....
        /*2dbc*/ 	.word	0x00000370
        /*2dc0*/ 	.word	0x000000ff
        /*2dc4*/ 	.word	0x00000038
        /*2dc8*/ 	.short	0x0100
        /*2dca*/ 	.byte	0x08
	.zero		1


	//   ....[6]....
        /*2dcc*/ 	.word	0x00000380
        /*2dd0*/ 	.word	0x000000ff
        /*2dd4*/ 	.word	0x00000018
        /*2dd8*/ 	.short	0x0100
        /*2dda*/ 	.byte	0x08
	.zero		1


	//   ....[7]....
        /*2ddc*/ 	.word	0x00000390
        /*2de0*/ 	.word	0x000000ff
        /*2de4*/ 	.word	0x00000040
        /*2de8*/ 	.short	0x0100
        /*2dea*/ 	.byte	0x08
	.zero		1


	//   ....[8]....
        /*2dec*/ 	.word	0x000003a0
        /*2df0*/ 	.word	0x000000ff
        /*2df4*/ 	.word	0x00000020
        /*2df8*/ 	.short	0x0100
        /*2dfa*/ 	.byte	0x08
	.zero		1


	//   ....[9]....
        /*2dfc*/ 	.word	0x000003b0
        /*2e00*/ 	.word	0x000000ff
        /*2e04*/ 	.word	0x00000048
        /*2e08*/ 	.short	0x0100
        /*2e0a*/ 	.byte	0x08
	.zero		1


	//   ....[10]....
        /*2e0c*/ 	.word	0x00000790
        /*2e10*/ 	.word	0x000000ff
        /*2e14*/ 	.word	0x00000060
        /*2e18*/ 	.short	0x0100
        /*2e1a*/ 	.byte	0x06
	.zero		1


	//   ....[11]....
        /*2e1c*/ 	.word	0x000007c0
        /*2e20*/ 	.word	0x000000ff
        /*2e24*/ 	.word	0x00000068
        /*2e28*/ 	.short	0x0100
        /*2e2a*/ 	.byte	0x06
	.zero		1


	//   ....[12]....
        /*2e2c*/ 	.word	0x000016c0
        /*2e30*/ 	.word	0x00000004
        /*2e34*/ 	.word	0x00000000
        /*2e38*/ 	.short	0x010a
        /*2e3a*/ 	.byte	0x3f
	.zero		1


	//   ....[13]....
        /*2e3c*/ 	.word	0x00001700
        /*2e40*/ 	.word	0x00000004
        /*2e44*/ 	.word	0x00000000
        /*2e48*/ 	.short	0x010a
        /*2e4a*/ 	.byte	0x3f
	.zero		1


	//   ....[14]....
        /*2e4c*/ 	.word	0x00004d50
        /*2e50*/ 	.word	0x00000004
        /*2e54*/ 	.word	0x00000000
        /*2e58*/ 	.short	0x010a
        /*2e5a*/ 	.byte	0x3f
	.zero		1


	//   ....[15]....
        /*2e5c*/ 	.word	0x00004d90
        /*2e60*/ 	.word	0x00000004
        /*2e64*/ 	.word	0x00000000
        /*2e68*/ 	.short	0x010a
        /*2e6a*/ 	.byte	0x3f
	.zero		1


	//   ....[16]....
        /*2e6c*/ 	.word	0x00008e80
        /*2e70*/ 	.word	0x00000004
        /*2e74*/ 	.word	0x00000000
        /*2e78*/ 	.short	0x0101
        /*2e7a*/ 	.byte	0x3f
	.zero		1


	//   ....[17]....
        /*2e7c*/ 	.word	0x000090a0
        /*2e80*/ 	.word	0x00000000
        /*2e84*/ 	.word	0x00000000
        /*2e88*/ 	.short	0x0101
        /*2e8a*/ 	.byte	0x3f
	.zero		1


	//   ....[18]....
        /*2e8c*/ 	.word	0x0001aca0
        /*2e90*/ 	.word	0x00000005
        /*2e94*/ 	.word	0x00000028
        /*2e98*/ 	.short	0x010a
        /*2e9a*/ 	.byte	0x3f
	.zero		1


	//   ....[19]....
        /*2e9c*/ 	.word	0x0001b030
        /*2ea0*/ 	.word	0x00000002
        /*2ea4*/ 	.word	0x00000068
        /*2ea8*/ 	.short	0x0101
        /*2eaa*/ 	.byte	0x3f
	.zero		1


	//   ....[20]....
        /*2eac*/ 	.word	0x0001b830
        /*2eb0*/ 	.word	0x00000005
        /*2eb4*/ 	.word	0x00000000
        /*2eb8*/ 	.short	0x010a
        /*2eba*/ 	.byte	0x3f
	.zero		1


	//   ....[21]....
        /*2ebc*/ 	.word	0x0001b8c0
        /*2ec0*/ 	.word	0x00000007
        /*2ec4*/ 	.word	0x00000000
        /*2ec8*/ 	.short	0x010a
        /*2eca*/ 	.byte	0x3f
	.zero		1


	//   ....[22]....
        /*2ecc*/ 	.word	0x0001b950
        /*2ed0*/ 	.word	0x00000007
        /*2ed4*/ 	.word	0x00000000
        /*2ed8*/ 	.short	0x010a
        /*2eda*/ 	.byte	0x3f
	.zero		1


	//   ....[23]....
        /*2edc*/ 	.word	0x0001b9e0
        /*2ee0*/ 	.word	0x00000007
        /*2ee4*/ 	.word	0x00000000
        /*2ee8*/ 	.short	0x010a
        /*2eea*/ 	.byte	0x3f
	.zero		1


	//   ....[24]....
        /*2eec*/ 	.word	0x0001ba70
        /*2ef0*/ 	.word	0x00000003
        /*2ef4*/ 	.word	0x00000000
        /*2ef8*/ 	.short	0x010a
        /*2efa*/ 	.byte	0x3f
	.zero		1


	//   ....[25]....
        /*2efc*/ 	.word	0x0001bad0
        /*2f00*/ 	.word	0x00000004
        /*2f04*/ 	.word	0x00000000
        /*2f08*/ 	.short	0x010a
        /*2f0a*/ 	.byte	0x3f
	.zero		1


	//   ....[26]....
        /*2f0c*/ 	.word	0x0001bb20
        /*2f10*/ 	.word	0x00000004
        /*2f14*/ 	.word	0x00000000
        /*2f18*/ 	.short	0x010a
        /*2f1a*/ 	.byte	0x3f
	.zero		1


	//   ....[27]....
        /*2f1c*/ 	.word	0x0001bbf0
        /*2f20*/ 	.word	0x00000005
        /*2f24*/ 	.word	0x00000028
        /*2f28*/ 	.short	0x010a
        /*2f2a*/ 	.byte	0x3f
	.zero		1


	//   ....[28]....
        /*2f2c*/ 	.word	0x0001bcc0
        /*2f30*/ 	.word	0x00000005
        /*2f34*/ 	.word	0x00000000
        /*2f38*/ 	.short	0x010a
        /*2f3a*/ 	.byte	0x3f
	.zero		1


	//   ....[29]....
        /*2f3c*/ 	.word	0x0001bd10
        /*2f40*/ 	.word	0x00000007
        /*2f44*/ 	.word	0x00000000
        /*2f48*/ 	.short	0x010a
        /*2f4a*/ 	.byte	0x3f
	.zero		1


	//   ....[30]....
        /*2f4c*/ 	.word	0x0001bd60
        /*2f50*/ 	.word	0x00000007
        /*2f54*/ 	.word	0x00000000
        /*2f58*/ 	.short	0x010a
        /*2f5a*/ 	.byte	0x3f
	.zero		1


	//   ....[31]....
        /*2f5c*/ 	.word	0x0001bdb0
        /*2f60*/ 	.word	0x00000007
        /*2f64*/ 	.word	0x00000000
        /*2f68*/ 	.short	0x010a
        /*2f6a*/ 	.byte	0x3f
	.zero		1


	//----- nvinfo : EIATTR_NUM_MBARRIERS
	.align		4
.L_37:
        /*2f6c*/ 	.byte	0x03, 0x38
        /*2f6e*/ 	.short	0x000c


	//----- nvinfo : EIATTR_EXIT_INSTR_OFFSETS
	.align		4
        /*2f70*/ 	.byte	0x04, 0x1c
        /*2f72*/ 	.short	(.L_39 - .L_38)


	//   ....[0]....
.L_38:
        /*2f74*/ 	.word	0x00000ac0


	//   ....[1]....
        /*2f78*/ 	.word	0x00001350


	//   ....[2]....
        /*2f7c*/ 	.word	0x0001a2f0


	//   ....[3]....
        /*2f80*/ 	.word	0x0001a910


	//   ....[4]....
        /*2f84*/ 	.word	0x0001bac0


	//----- nvinfo : EIATTR_MAX_THREADS
	.align		4
.L_39:
        /*2f88*/ 	.byte	0x04, 0x05
        /*2f8a*/ 	.short	(.L_41 - .L_40)
.L_40:
        /*2f8c*/ 	.word	0x00000180
        /*2f90*/ 	.word	0x00000001
        /*2f94*/ 	.word	0x00000001


	//----- nvinfo : EIATTR_CRS_STACK_SIZE
	.align		4
.L_41:
        /*2f98*/ 	.byte	0x04, 0x1e
        /*2f9a*/ 	.short	(.L_43 - .L_42)
.L_42:
        /*2f9c*/ 	.word	0x00000000


	//----- nvinfo : EIATTR_CBANK_PARAM_SIZE
	.align		4
.L_43:
        /*2fa0*/ 	.byte	0x03, 0x19
        /*2fa2*/ 	.short	0x0470


	//----- nvinfo : EIATTR_PARAM_CBANK
	.align		4
        /*2fa4*/ 	.byte	0x04, 0x0a
        /*2fa6*/ 	.short	(.L_45 - .L_44)
	.align		4
.L_44:
        /*2fa8*/ 	.word	index@(.nv.constant0._ZN7cutlass13device_kernelINS_4gemm6kernel13GemmUniversalIN4cute5tupleIJiiiiEEENS1_10collective13CollectiveMmaINS1_34MainloopSm90TmaGmmaWarpSpecializedILi5ENS5_IJNS4_1CILi2EEENSA_ILi1EEESC_EEENS1_35KernelTmaWarpSpecializedCooperativeEEENS5_IJNSA_ILi256EEESG_NSA_ILi64EEEEEENS_6half_tENS5_IJlSC_lEEESJ_SK_NS4_8TiledMMAINS4_8MMA_AtomIJNS4_4SM904GMMA26MMA_64x256x16_F32F16F16_SSILNSO_5MajorE0ELSQ_0ELNSO_7ScaleInE1ELSR_1EEEEEENS4_6LayoutISD_NS5_IJSC_NSA_ILi0EEESV_EEEEENS5_IJNS4_10UnderscoreESY_SY_EEEEENS4_13SM90_TMA_LOADENS4_14ComposedLayoutINS4_7SwizzleILi3ELi4ELi3EEENS4_18smem_ptr_flag_bitsILi16EEENSU_INS5_IJNSA_ILi8EEESH_EEENS5_IJSH_SC_EEEEEEEvNS4_8identityENS4_23SM90_TMA_LOAD_MULTICASTES1B_vS1C_EENS_8epilogue10collective6detail29Sm90TmaWarpSpecializedAdapterINS1G_15DefaultEpilogueISJ_SK_SK_NS1F_6thread17LinearCombinationISJ_Li1EffLNS1K_9ScaleType4KindE0ELNS_15FloatRoundStyleE2ESJ_EENS1_15EpilogueDefaultEEEEEvvEEEEvNT_6ParamsE)
        /*2fac*/ 	.short	0x0210
        /*2fae*/ 	.short	0x0470


	//----- nvinfo : EIATTR_SW_WAR
	.align		4
.L_45:
        /*2fb0*/ 	.byte	0x04, 0x36
        /*2fb2*/ 	.short	(.L_47 - .L_46)
.L_46:
        /*2fb4*/ 	.word	0x00000008
.L_47:


//--------------------- .nv.callgraph             --------------------------
	.section	.nv.callgraph,"",@"SHT_CUDA_CALLGRAPH"
	.align	4
	.sectionentsize	8
	.align		4
        /*0000*/ 	.word	0x00000000
	.align		4
        /*0004*/ 	.word	0xffffffff
	.align		4
        /*0008*/ 	.word	index@(_ZN7cutlass13device_kernelINS_4gemm6kernel13GemmUniversalIN4cute5tupleIJiiiiEEENS1_10collective13CollectiveMmaINS1_34MainloopSm90TmaGmmaWarpSpecializedILi5ENS5_IJNS4_1CILi2EEENSA_ILi1EEESC_EEENS1_35KernelTmaWarpSpecializedCooperativeEEENS5_IJNSA_ILi256EEESG_NSA_ILi64EEEEEENS_6half_tENS5_IJlSC_lEEESJ_SK_NS4_8TiledMMAINS4_8MMA_AtomIJNS4_4SM904GMMA26MMA_64x256x16_F32F16F16_SSILNSO_5MajorE0ELSQ_0ELNSO_7ScaleInE1ELSR_1EEEEEENS4_6LayoutISD_NS5_IJSC_NSA_ILi0EEESV_EEEEENS5_IJNS4_10UnderscoreESY_SY_EEEEENS4_13SM90_TMA_LOADENS4_14ComposedLayoutINS4_7SwizzleILi3ELi4ELi3EEENS4_18smem_ptr_flag_bitsILi16EEENSU_INS5_IJNSA_ILi8EEESH_EEENS5_IJSH_SC_EEEEEEEvNS4_8identityENS4_23SM90_TMA_LOAD_MULTICASTES1B_vS1C_EENS_8epilogue10collective6detail29Sm90TmaWarpSpecializedAdapterINS1G_15DefaultEpilogueISJ_SK_SK_NS1F_6thread17LinearCombinationISJ_Li1EffLNS1K_9ScaleType4KindE0ELNS_15FloatRoundStyleE2ESJ_EENS1_15EpilogueDefaultEEEEEvvEEEEvNT_6ParamsE)
	.align		4
        /*000c*/ 	.word	index@(__assertfail)
	.align		4
        /*0010*/ 	.word	0x00000000
	.align		4
        /*0014*/ 	.word	0xfffffffe
	.align		4
        /*0018*/ 	.word	0x00000000
	.align		4
        /*001c*/ 	.word	0xfffffffd
	.align		4
        /*0020*/ 	.word	0x00000000
	.align		4
        /*0024*/ 	.word	0xfffffffc


//--------------------- .nv.constant4             --------------------------
	.section	.nv.constant4,"a",@progbits
	.align	8
	.align		8
.nv.constant4:
        /*0000*/ 	.dword	__assertfail
	.align		8
        /*0008*/ 	.dword	__unnamed_1
	.align		8
        /*0010*/ 	.dword	_ZN39_INTERNAL_efcd1a08_4_k_cu_16905ca0_41044cuda3std3__45__cpo5beginE
	.align		8
        /*0018*/ 	.dword	_ZN39_INTERNAL_efcd1a08_4_k_cu_16905ca0_41044cuda3std3__45__cpo3endE
	.align		8
        /*0020*/ 	.dword	_ZN39_INTERNAL_efcd1a08_4_k_cu_16905ca0_41044cuda3std3__45__cpo6cbeginE
	.align		8
        /*0028*/ 	.dword	_ZN39_INTERNAL_efcd1a08_4_k_cu_16905ca0_41044cuda3std3__45__cpo4cendE
	.align		8
        /*0030*/ 	.dword	_ZN39_INTERNAL_efcd1a08_4_k_cu_16905ca0_41044cuda3std3__441_GLOBAL__N__efcd1a08_4_k_cu_16905ca0_41046ignoreE
	.align		8
        /*0038*/ 	.dword	_ZN39_INTERNAL_efcd1a08_4_k_cu_16905ca0_41044cuda3std3__419piecewise_constructE
	.align		8
        /*0040*/ 	.dword	_ZN39_INTERNAL_efcd1a08_4_k_cu_16905ca0_41044cuda3std3__48in_placeE
	.align		8
        /*0048*/ 	.dword	_ZN39_INTERNAL_efcd1a08_4_k_cu_16905ca0_41044cuda3std6ranges3__45__cpo4swapE
	.align		8
        /*0050*/ 	.dword	_ZN39_INTERNAL_efcd1a08_4_k_cu_16905ca0_41044cuda3std6ranges3__45__cpo9iter_moveE
	.align		8
        /*0058*/ 	.dword	_ZN39_INTERNAL_efcd1a08_4_k_cu_16905ca0_41044cute7productE
	.align		8
        /*0060*/ 	.dword	_ZN39_INTERNAL_efcd1a08_4_k_cu_16905ca0_41044cute1_E
	.align		8
        /*0068*/ 	.dword	$str$22
	.align		8
        /*0070*/ 	.dword	$str$23


//--------------------- .text._ZN7cutlass13device_kernelINS_4gemm6kernel13GemmUniversalIN4cute5tupleIJiiiiEEENS1_10collective13CollectiveMmaINS1_34MainloopSm90TmaGmmaWarpSpecializedILi5ENS5_IJNS4_1CILi2EEENSA_ILi1EEESC_EEENS1_35KernelTmaWarpSpecializedCooperativeEEENS5_IJNSA_ILi256EEESG_NSA_ILi64EEEEEENS_6half_tENS5_IJlSC_lEEESJ_SK_NS4_8TiledMMAINS4_8MMA_AtomIJNS4_4SM904GMMA26MMA_64x256x16_F32F16F16_SSILNSO_5MajorE0ELSQ_0ELNSO_7ScaleInE1ELSR_1EEEEEENS4_6LayoutISD_NS5_IJSC_NSA_ILi0EEESV_EEEEENS5_IJNS4_10UnderscoreESY_SY_EEEEENS4_13SM90_TMA_LOADENS4_14ComposedLayoutINS4_7SwizzleILi3ELi4ELi3EEENS4_18smem_ptr_flag_bitsILi16EEENSU_INS5_IJNSA_ILi8EEESH_EEENS5_IJSH_SC_EEEEEEEvNS4_8identityENS4_23SM90_TMA_LOAD_MULTICASTES1B_vS1C_EENS_8epilogue10collective6detail29Sm90TmaWarpSpecializedAdapterINS1G_15DefaultEpilogueISJ_SK_SK_NS1F_6thread17LinearCombinationISJ_Li1EffLNS1K_9ScaleType4KindE0ELNS_15FloatRoundStyleE2ESJ_EENS1_15EpilogueDefaultEEEEEvvEEEEvNT_6ParamsE --------------------------
	.section	.text._ZN7cutlass13device_kernelINS_4gemm6kernel13GemmUniversalIN4cute5tupleIJiiiiEEENS1_10collective13CollectiveMmaINS1_34MainloopSm90TmaGmmaWarpSpecializedILi5ENS5_IJNS4_1CILi2EEENSA_ILi1EEESC_EEENS1_35KernelTmaWarpSpecializedCooperativeEEENS5_IJNSA_ILi256EEESG_NSA_ILi64EEEEEENS_6half_tENS5_IJlSC_lEEESJ_SK_NS4_8TiledMMAINS4_8MMA_AtomIJNS4_4SM904GMMA26MMA_64x256x16_F32F16F16_SSILNSO_5MajorE0ELSQ_0ELNSO_7ScaleInE1ELSR_1EEEEEENS4_6LayoutISD_NS5_IJSC_NSA_ILi0EEESV_EEEEENS5_IJNS4_10UnderscoreESY_SY_EEEEENS4_13SM90_TMA_LOADENS4_14ComposedLayoutINS4_7SwizzleILi3ELi4ELi3EEENS4_18smem_ptr_flag_bitsILi16EEENSU_INS5_IJNSA_ILi8EEESH_EEENS5_IJSH_SC_EEEEEEEvNS4_8identityENS4_23SM90_TMA_LOAD_MULTICASTES1B_vS1C_EENS_8epilogue10collective6detail29Sm90TmaWarpSpecializedAdapterINS1G_15DefaultEpilogueISJ_SK_SK_NS1F_6thread17LinearCombinationISJ_Li1EffLNS1K_9ScaleType4KindE0ELNS_15FloatRoundStyleE2ESJ_EENS1_15EpilogueDefaultEEEEEvvEEEEvNT_6ParamsE,"ax",@progbits
	.align	128
.text._ZN7cutlass13device_kernelINS_4gemm6kernel13GemmUniversalIN4cute5tupleIJiiiiEEENS1_10collective13CollectiveMmaINS1_34MainloopSm90TmaGmmaWarpSpecializedILi5ENS5_IJNS4_1CILi2EEENSA_ILi1EEESC_EEENS1_35KernelTmaWarpSpecializedCooperativeEEENS5_IJNSA_ILi256EEESG_NSA_ILi64EEEEEENS_6half_tENS5_IJlSC_lEEESJ_SK_NS4_8TiledMMAINS4_8MMA_AtomIJNS4_4SM904GMMA26MMA_64x256x16_F32F16F16_SSILNSO_5MajorE0ELSQ_0ELNSO_7ScaleInE1ELSR_1EEEEEENS4_6LayoutISD_NS5_IJSC_NSA_ILi0EEESV_EEEEENS5_IJNS4_10UnderscoreESY_SY_EEEEENS4_13SM90_TMA_LOADENS4_14ComposedLayoutINS4_7SwizzleILi3ELi4ELi3EEENS4_18smem_ptr_flag_bitsILi16EEENSU_INS5_IJNSA_ILi8EEESH_EEENS5_IJSH_SC_EEEEEEEvNS4_8identityENS4_23SM90_TMA_LOAD_MULTICASTES1B_vS1C_EENS_8epilogue10collective6detail29Sm90TmaWarpSpecializedAdapterINS1G_15DefaultEpilogueISJ_SK_SK_NS1F_6thread17LinearCombinationISJ_Li1EffLNS1K_9ScaleType4KindE0ELNS_15FloatRoundStyleE2ESJ_EENS1_15EpilogueDefaultEEEEEvvEEEEvNT_6ParamsE:
        .type           _ZN7cutlass13device_kernelINS_4gemm6kernel13GemmUniversalIN4cute5tupleIJiiiiEEENS1_10collective13CollectiveMmaINS1_34MainloopSm90TmaGmmaWarpSpecializedILi5ENS5_IJNS4_1CILi2EEENSA_ILi1EEESC_EEENS1_35KernelTmaWarpSpecializedCooperativeEEENS5_IJNSA_ILi256EEESG_NSA_ILi64EEEEEENS_6half_tENS5_IJlSC_lEEESJ_SK_NS4_8TiledMMAINS4_8MMA_AtomIJNS4_4SM904GMMA26MMA_64x256x16_F32F16F16_SSILNSO_5MajorE0ELSQ_0ELNSO_7ScaleInE1ELSR_1EEEEEENS4_6LayoutISD_NS5_IJSC_NSA_ILi0EEESV_EEEEENS5_IJNS4_10UnderscoreESY_SY_EEEEENS4_13SM90_TMA_LOADENS4_14ComposedLayoutINS4_7SwizzleILi3ELi4ELi3EEENS4_18smem_ptr_flag_bitsILi16EEENSU_INS5_IJNSA_ILi8EEESH_EEENS5_IJSH_SC_EEEEEEEvNS4_8identityENS4_23SM90_TMA_LOAD_MULTICASTES1B_vS1C_EENS_8epilogue10collective6detail29Sm90TmaWarpSpecializedAdapterINS1G_15DefaultEpilogueISJ_SK_SK_NS1F_6thread17LinearCombinationISJ_Li1EffLNS1K_9ScaleType4KindE0ELNS_15FloatRoundStyleE2ESJ_EENS1_15EpilogueDefaultEEEEEvvEEEEvNT_6ParamsE,@function
        .size           _ZN7cutlass13device_kernelINS_4gemm6kernel13GemmUniversalIN4cute5tupleIJiiiiEEENS1_10collective13CollectiveMmaINS1_34MainloopSm90TmaGmmaWarpSpecializedILi5ENS5_IJNS4_1CILi2EEENSA_ILi1EEESC_EEENS1_35KernelTmaWarpSpecializedCooperativeEEENS5_IJNSA_ILi256EEESG_NSA_ILi64EEEEEENS_6half_tENS5_IJlSC_lEEESJ_SK_NS4_8TiledMMAINS4_8MMA_AtomIJNS4_4SM904GMMA26MMA_64x256x16_F32F16F16_SSILNSO_5MajorE0ELSQ_0ELNSO_7ScaleInE1ELSR_1EEEEEENS4_6LayoutISD_NS5_IJSC_NSA_ILi0EEESV_EEEEENS5_IJNS4_10UnderscoreESY_SY_EEEEENS4_13SM90_TMA_LOADENS4_14ComposedLayoutINS4_7SwizzleILi3ELi4ELi3EEENS4_18smem_ptr_flag_bitsILi16EEENSU_INS5_IJNSA_ILi8EEESH_EEENS5_IJSH_SC_EEEEEEEvNS4_8identityENS4_23SM90_TMA_LOAD_MULTICASTES1B_vS1C_EENS_8epilogue10collective6detail29Sm90TmaWarpSpecializedAdapterINS1G_15DefaultEpilogueISJ_SK_SK_NS1F_6thread17LinearCombinationISJ_Li1EffLNS1K_9ScaleType4KindE0ELNS_15FloatRoundStyleE2ESJ_EENS1_15EpilogueDefaultEEEEEvvEEEEvNT_6ParamsE,(.L_x_583 - _ZN7cutlass13device_kernelINS_4gemm6kernel13GemmUniversalIN4cute5tupleIJiiiiEEENS1_10collective13CollectiveMmaINS1_34MainloopSm90TmaGmmaWarpSpecializedILi5ENS5_IJNS4_1CILi2EEENSA_ILi1EEESC_EEENS1_35KernelTmaWarpSpecializedCooperativeEEENS5_IJNSA_ILi256EEESG_NSA_ILi64EEEEEENS_6half_tENS5_IJlSC_lEEESJ_SK_NS4_8TiledMMAINS4_8MMA_AtomIJNS4_4SM904GMMA26MMA_64x256x16_F32F16F16_SSILNSO_5MajorE0ELSQ_0ELNSO_7ScaleInE1ELSR_1EEEEEENS4_6LayoutISD_NS5_IJSC_NSA_ILi0EEESV_EEEEENS5_IJNS4_10UnderscoreESY_SY_EEEEENS4_13SM90_TMA_LOADENS4_14ComposedLayoutINS4_7SwizzleILi3ELi4ELi3EEENS4_18smem_ptr_flag_bitsILi16EEENSU_INS5_IJNSA_ILi8EEESH_EEENS5_IJSH_SC_EEEEEEEvNS4_8identityENS4_23SM90_TMA_LOAD_MULTICASTES1B_vS1C_EENS_8epilogue10collective6detail29Sm90TmaWarpSpecializedAdapterINS1G_15DefaultEpilogueISJ_SK_SK_NS1F_6thread17LinearCombinationISJ_Li1EffLNS1K_9ScaleType4KindE0ELNS_15FloatRoundStyleE2ESJ_EENS1_15EpilogueDefaultEEEEEvvEEEEvNT_6ParamsE)
        .other          _ZN7cutlass13device_kernelINS_4gemm6kernel13GemmUniversalIN4cute5tupleIJiiiiEEENS1_10collective13CollectiveMmaINS1_34MainloopSm90TmaGmmaWarpSpecializedILi5ENS5_IJNS4_1CILi2EEENSA_ILi1EEESC_EEENS1_35KernelTmaWarpSpecializedCooperativeEEENS5_IJNSA_ILi256EEESG_NSA_ILi64EEEEEENS_6half_tENS5_IJlSC_lEEESJ_SK_NS4_8TiledMMAINS4_8MMA_AtomIJNS4_4SM904GMMA26MMA_64x256x16_F32F16F16_SSILNSO_5MajorE0ELSQ_0ELNSO_7ScaleInE1ELSR_1EEEEEENS4_6LayoutISD_NS5_IJSC_NSA_ILi0EEESV_EEEEENS5_IJNS4_10UnderscoreESY_SY_EEEEENS4_13SM90_TMA_LOADENS4_14ComposedLayoutINS4_7SwizzleILi3ELi4ELi3EEENS4_18smem_ptr_flag_bitsILi16EEENSU_INS5_IJNSA_ILi8EEESH_EEENS5_IJSH_SC_EEEEEEEvNS4_8identityENS4_23SM90_TMA_LOAD_MULTICASTES1B_vS1C_EENS_8epilogue10collective6detail29Sm90TmaWarpSpecializedAdapterINS1G_15DefaultEpilogueISJ_SK_SK_NS1F_6thread17LinearCombinationISJ_Li1EffLNS1K_9ScaleType4KindE0ELNS_15FloatRoundStyleE2ESJ_EENS1_15EpilogueDefaultEEEEEvvEEEEvNT_6ParamsE,@"STO_CUDA_ENTRY STV_DEFAULT"
_ZN7cutlass13device_kernelINS_4gemm6kernel13GemmUniversalIN4cute5tupleIJiiiiEEENS1_10collective13CollectiveMmaINS1_34MainloopSm90TmaGmmaWarpSpecializedILi5ENS5_IJNS4_1CILi2EEENSA_ILi1EEESC_EEENS1_35KernelTmaWarpSpecializedCooperativeEEENS5_IJNSA_ILi256EEESG_NSA_ILi64EEEEEENS_6half_tENS5_IJlSC_lEEESJ_SK_NS4_8TiledMMAINS4_8MMA_AtomIJNS4_4SM904GMMA26MMA_64x256x16_F32F16F16_SSILNSO_5MajorE0ELSQ_0ELNSO_7ScaleInE1ELSR_1EEEEEENS4_6LayoutISD_NS5_IJSC_NSA_ILi0EEESV_EEEEENS5_IJNS4_10UnderscoreESY_SY_EEEEENS4_13SM90_TMA_LOADENS4_14ComposedLayoutINS4_7SwizzleILi3ELi4ELi3EEENS4_18smem_ptr_flag_bitsILi16EEENSU_INS5_IJNSA_ILi8EEESH_EEENS5_IJSH_SC_EEEEEEEvNS4_8identityENS4_23SM90_TMA_LOAD_MULTICASTES1B_vS1C_EENS_8epilogue10collective6detail29Sm90TmaWarpSpecializedAdapterINS1G_15DefaultEpilogueISJ_SK_SK_NS1F_6thread17LinearCombinationISJ_Li1EffLNS1K_9ScaleType4KindE0ELNS_15FloatRoundStyleE2ESJ_EENS1_15EpilogueDefaultEEEEEvvEEEEvNT_6ParamsE:
[----:B------:R-:W0:Y:S02]  /*0000*/  LDC R1, c[0x0][0x28] ;  /* 0x00000a00ff017b82 */ /* 0x000e240000000800 */
[----:B0-----:R-:W-:Y:S01]  /*0010*/  VIADD R1, R1, 0xfffff878 ;  /* 0xfffff87801017836 */ /* 0x001fe20000000000 */
[----:B------:R-:W0:Y:S01]  /*0020*/  S2R R4, SR_TID.X ;  /* 0x0000000000047919 */ /* 0x000e220000002100 */
[----:B------:R-:W-:Y:S01]  /*0030*/  ELECT P0, URZ, PT ;  /* 0x00000000003f782f */ /* 0x000fe20003800000 */
[----:B------:R-:W-:Y:S01]  /*0040*/  BSSY B0, `(.L_x_0) ;  /* 0x0000015000007945 */ /* 0x000fe20003800000 */
[--C-:B0-----:R-:W-:Y:S02]  /*0050*/  SHF.R.U32.HI R0, RZ, 0x5, R4.reuse ;  /* 0x00000005ff007819 */ /* 0x101fe40000011604 */
[----:B------:R-:W-:-:S03]  /*0060*/  SHF.R.U32.HI R2, RZ, 0x7, R4 ;  /* 0x00000007ff027819 */ /* 0x000fc60000011604 */
[----:B------:R-:W0:Y:S04]  /*0070*/  SHFL.IDX PT, R3, R0, RZ, 0x1f ;  /* 0x00001fff00037589 */ /* 0x000e2800000e0000 */
[----:B------:R-:W1:Y:S01]  /*0080*/  SHFL.IDX PT, R2, R2, RZ, 0x1f ;  /* 0x00001fff02027589 */ /* 0x000e6200000e0000 */
[----:B0-----:R-:W-:Y:S02]  /*0090*/  R2UR UR9, R3 ;  /* 0x00000000030972ca */ /* 0x001fe400000e0000 */
[----:B-1----:R-:W-:-:S11]  /*00a0*/  R2UR UR5, R2 ;  /* 0x00000000020572ca */ /* 0x002fd600000e0000 */
[----:B------:R-:W-:Y:S02]  /*00b0*/  USHF.R.S32.HI UR4, URZ, 0x1f, UR9 ;  /* 0x0000001f3f047899 */ /* 0x000fe40008011409 */
[----:B------:R-:W-:Y:S02]  /*00c0*/  ISETP.NE.OR P0, PT, RZ, UR9, !P0 ;  /* 0x00000009ff007c0c */ /* 0x000fe4000c705670 */
[----:B------:R-:W-:-:S04]  /*00d0*/  ULEA.HI UR4, UR4, UR9, URZ, 0x2 ;  /* 0x0000000904047291 */ /* 0x000fc8000f8f103f */
[----:B------:R-:W-:-:S04]  /*00e0*/  ULOP3.LUT UR4, UR4, 0xfffffffc, URZ, 0xc0, !UPT ;  /* 0xfffffffc04047892 */ /* 0x000fc8000f8ec03f */
[----:B------:R-:W-:-:S03]  /*00f0*/  UIADD3 UR9, UR9, -UR4, URZ ;  /* 0x8000000409097290 */ /* 0x000fc6000fffe03f */
[----:B------:R-:W-:Y:S09]  /*0100*/  @P0 BRA `(.L_x_1) ;  /* 0x0000000000200947 */ /* 0x000ff20003800000 */
[----:B------:R-:W-:Y:S02]  /*0110*/  ULDC.64 UR6, c[0x0][0x198] ;  /* 0x0000660000067ab9 */ /* 0x000fe40000000a00 */
[----:B------:R-:W-:Y:S02]  /*0120*/  UIADD3 UR10, UP0, UR6, 0xf0, URZ ;  /* 0x000000f0060a7890 */ /* 0x000fe4000ff1e03f */
[----:B------:R-:W-:Y:S02]  /*0130*/  UIADD3 UR6, UP1, UR6, 0x1f0, URZ ;  /* 0x000001f006067890 */ /* 0x000fe4000ff3e03f */
[----:B------:R-:W-:Y:S02]  /*0140*/  UIADD3.X UR11, URZ, UR7, URZ, UP0, !UPT ;  /* 0x000000073f0b7290 */ /* 0x000fe400087fe43f */
[----:B------:R-:W-:-:S07]  /*0150*/  UIADD3.X UR7, URZ, UR7, URZ, UP1, !UPT ;  /* 0x000000073f077290 */ /* 0x000fce0008ffe43f */
[----:B------:R0:W-:Y:S02]  /*0160*/  UTMACCTL.PF [UR10] ;  /* 0x000000000a0079b9 */ /* 0x0001e40008040000 */
[----:B------:R0:W-:Y:S02]  /*0170*/  UTMACCTL.PF [UR6] ;  /* 0x00000000060079b9 */ /* 0x0001e40008040000 */
[----:B0-----:R-:W-:Y:S01]  /*0180*/  NOP ;  /* 0x0000000000007918 */ /* 0x001fe20000000000 */
.L_x_1:
[----:B------:R-:W-:Y:S05]  /*0190*/  BSYNC B0 ;  /* 0x0000000000007941 */ /* 0x000fea0003800000 */
.L_x_0:
[----:B------:R-:W0:Y:S01]  /*01a0*/  SHFL.IDX PT, R2, R0, RZ, 0x1f ;  /* 0x00001fff00027589 */ /* 0x000e2200000e0000 */
[----:B------:R-:W-:Y:S01]  /*01b0*/  UISETP.NE.AND UP0, UPT, UR9, 0x3, UPT ;  /* 0x000000030900788c */ /* 0x000fe2000bf05270 */
[----:B------:R-:W-:Y:S01]  /*01c0*/  ISETP.NE.AND P1, PT, RZ, UR5, PT ;  /* 0x00000005ff007c0c */ /* 0x000fe2000bf25270 */
[----:B------:R-:W-:Y:S02]  /*01d0*/  UIADD3 UR16, UR5, -0x1, URZ ;  /* 0xffffffff05107890 */ /* 0x000fe4000fffe03f */
[----:B------:R-:W-:Y:S02]  /*01e0*/  UISETP.EQ.OR UP0, UPT, UR9, URZ, !UP0 ;  /* 0x0000003f0900728c */ /* 0x000fe4000c702670 */
[----:B------:R-:W-:Y:S02]  /*01f0*/  UISETP.GE.U32.AND UP1, UPT, UR16, 0x2, UPT ;  /* 0x000000021000788c */ /* 0x000fe4000bf26070 */
[----:B------:R-:W-:-:S04]  /*0200*/  UISETP.EQ.AND UP0, UPT, UR5, URZ, UP0 ;  /* 0x0000003f0500728c */ /* 0x000fc80008702270 */
[----:B------:R-:W-:-:S04]  /*0210*/  USEL UR40, URZ, 0x1, !UP0 ;  /* 0x000000013f287887 */ /* 0x000fc8000c000000 */
[----:B------:R-:W-:Y:S01]  /*0220*/  USEL UR40, UR40, 0x2, UP1 ;  /* 0x0000000228287887 */ /* 0x000fe20008800000 */
[----:B0-----:R-:W-:-:S13]  /*0230*/  ISETP.NE.AND P0, PT, R2, RZ, PT ;  /* 0x000000ff0200720c */ /* 0x001fda0003f05270 */
[----:B------:R-:W-:Y:S05]  /*0240*/  @P0 BRA `(.L_x_2) ;  /* 0x0000000000600947 */ /* 0x000fea0003800000 */
[----:B------:R-:W0:Y:S01]  /*0250*/  S2UR UR8, SR_CgaCtaId ;  /* 0x00000000000879c3 */ /* 0x000e220000008800 */
[----:B------:R-:W-:Y:S01]  /*0260*/  UMOV UR4, 0x400 ;  /* 0x0000040000047882 */ /* 0x000fe20000000000 */
[----:B------:R-:W-:Y:S01]  /*0270*/  UMOV UR5, 0x1 ;  /* 0x0000000100057882 */ /* 0x000fe20000000000 */
[----:B------:R-:W-:Y:S01]  /*0280*/  UMOV UR6, 0x4 ;  /* 0x0000000400067882 */ /* 0x000fe20000000000 */
[----:B------:R-:W-:Y:S01]  /*0290*/  ELECT P0, URZ, PT ;  /* 0x00000000003f782f */ /* 0x000fe20003800000 */
[----:B------:R-:W-:-:S04]  /*02a0*/  UIADD3 UR6, -UR6, 0x100000, URZ ;  /* 0x0010000006067890 */ /* 0x000fc8000fffe13f */
[----:B------:R-:W-:Y:S02]  /*02b0*/  USHF.L.U32 UR7, UR6, 0xb, URZ ;  /* 0x0000000b06077899 */ /* 0x000fe4000800063f */
[----:B------:R-:W-:Y:S02]  /*02c0*/  USHF.L.U32 UR6, UR6, 0x1, URZ ;  /* 0x0000000106067899 */ /* 0x000fe4000800063f */
[----:B0-----:R-:W-:Y:S02]  /*02d0*/  ULEA UR8, UR8, UR4, 0x18 ;  /* 0x0000000408087291 */ /* 0x001fe4000f8ec03f */
[----:B------:R-:W-:-:S04]  /*02e0*/  UIADD3 UR4, -UR5, 0x100000, URZ ;  /* 0x0010000005047890 */ /* 0x000fc8000fffe13f */
[----:B------:R-:W-:Y:S02]  /*02f0*/  USHF.L.U32 UR5, UR4, 0xb, URZ ;  /* 0x0000000b04057899 */ /* 0x000fe4000800063f */
[----:B------:R-:W-:Y:S01]  /*0300*/  USHF.L.U32 UR4, UR4, 0x1, URZ ;  /* 0x0000000104047899 */ /* 0x000fe2000800063f */
[----:B------:R-:W0:Y:S11]  /*0310*/  FENCE.VIEW.ASYNC.S ;  /* 0x00000000000073c6 */ /* 0x000e360000000000 */
[----:B0-----:R0:W1:Y:S01]  /*0320*/  SYNCS.EXCH.64 URZ, [UR8], UR4 ;  /* 0x00000004083f75b2 */ /* 0x0010620008000100 */
[----:B------:R0:W2:Y:S01]  /*0330*/  SYNCS.EXCH.64 URZ, [UR8+0x28], UR6 ;  /* 0x00002806083f75b2 */ /* 0x0000a20008000100 */
[----:B------:R0:W3:Y:S01]  /*0340*/  SYNCS.EXCH.64 URZ, [UR8+0x8], UR4 ;  /* 0x00000804083f75b2 */ /* 0x0000e20008000100 */
[----:B------:R0:W4:Y:S01]  /*0350*/  SYNCS.EXCH.64 URZ, [UR8+0x30], UR6 ;  /* 0x00003006083f75b2 */ /* 0x0001220008000100 */
[----:B------:R0:W0:Y:S01]  /*0360*/  SYNCS.EXCH.64 URZ, [UR8+0x10], UR4 ;  /* 0x00001004083f75b2 */ /* 0x0000220008000100 */
[----:B------:R0:W0:Y:S01]  /*0370*/  SYNCS.EXCH.64 URZ, [UR8+0x38], UR6 ;  /* 0x00003806083f75b2 */ /* 0x0000220008000100 */
[----:B------:R0:W0:Y:S01]  /*0380*/  SYNCS.EXCH.64 URZ, [UR8+0x18], UR4 ;  /* 0x00001804083f75b2 */ /* 0x0000220008000100 */
[----:B------:R0:W0:Y:S01]  /*0390*/  SYNCS.EXCH.64 URZ, [UR8+0x40], UR6 ;  /* 0x00004006083f75b2 */ /* 0x0000220008000100 */
[----:B------:R0:W0:Y:S01]  /*03a0*/  SYNCS.EXCH.64 URZ, [UR8+0x20], UR4 ;  /* 0x00002004083f75b2 */ /* 0x0000220008000100 */
[----:B------:R0:W0:Y:S01]  /*03b0*/  SYNCS.EXCH.64 URZ, [UR8+0x48], UR6 ;  /* 0x00004806083f75b2 */ /* 0x0000220008000100 */
[----:B------:R-:W-:Y:S01]  /*03c0*/  NOP ;  /* 0x0000000000007918 */ /* 0x000fe20000000000 */
.L_x_2:
[----:B------:R-:W5:Y:S01]  /*03d0*/  S2UR UR13, SR_CTAID.X ;  /* 0x00000000000d79c3 */ /* 0x000f620000002500 */
[----:B------:R-:W-:Y:S01]  /*03e0*/  SHF.R.S32.HI R3, RZ, 0x1f, R4 ;  /* 0x0000001fff037819 */ /* 0x000fe20000011404 */
[----:B------:R5:W1:Y:S01]  /*03f0*/  SHFL.IDX PT, R6, R0, RZ, 0x1f ;  /* 0x00001fff00067589 */ /* 0x000a6200000e0000 */
[----:B0-----:R-:W-:Y:S01]  /*0400*/  ULDC UR4, c[0x0][0x150] ;  /* 0x0000540000047ab9 */ /* 0x001fe20000000800 */
[----:B------:R-:W-:Y:S02]  /*0410*/  ELECT P0, URZ, PT ;  /* 0x00000000003f782f */ /* 0x000fe40003800000 */
[----:B------:R-:W-:Y:S01]  /*0420*/  LEA.HI R3, R3, R4, RZ, 0x7 ;  /* 0x0000000403037211 */ /* 0x000fe200078f38ff */
[----:B------:R-:W-:Y:S01]  /*0430*/  ULDC UR5, c[0x0][0x154] ;  /* 0x0000550000057ab9 */ /* 0x000fe20000000800 */
[----:B------:R-:W-:Y:S01]  /*0440*/  SHF.R.S32.HI R7, RZ, 0x1f, R2 ;  /* 0x0000001fff077819 */ /* 0x000fe20000011402 */
[----:B------:R-:W0:Y:S01]  /*0450*/  S2UR UR10, SR_CTAID.Y ;  /* 0x00000000000a79c3 */ /* 0x000e220000002600 */
[----:B------:R-:W-:Y:S01]  /*0460*/  LOP3.LUT R3, R3, 0xffffff80, RZ, 0xc0, !PT ;  /* 0xffffff8003037812 */ /* 0x000fe200078ec0ff */
[----:B------:R-:W-:Y:S01]  /*0470*/  ULDC UR8, c[0x0][0x144] ;  /* 0x0000510000087ab9 */ /* 0x000fe20000000800 */
[----:B------:R-:W-:Y:S01]  /*0480*/  LEA.HI R7, R7, R2, RZ, 0x2 ;  /* 0x0000000207077211 */ /* 0x000fe200078f10ff */
[----:B------:R-:W-:Y:S01]  /*0490*/  NOP ;  /* 0x0000000000007918 */ /* 0x000fe20000000000 */
[----:B------:R-:W-:Y:S01]  /*04a0*/  NOP ;  /* 0x0000000000007918 */ /* 0x000fe20000000000 */
[----:B------:R-:W-:Y:S01]  /*04b0*/  IMAD.IADD R3, R4, 0x1, -R3 ;  /* 0x0000000104037824 */ /* 0x000fe200078e0a03 */
[----:B------:R-:W-:Y:S01]  /*04c0*/  LOP3.LUT R7, R7, 0x3ffffffc, RZ, 0xc0, !PT ;  /* 0x3ffffffc07077812 */ /* 0x000fe200078ec0ff */
[----:B------:R-:W-:Y:S01]  /*04d0*/  ULDC UR11, c[0x0][0x148] ;  /* 0x00005200000b7ab9 */ /* 0x000fe20000000800 */
[----:B------:R-:W-:-:S02]  /*04e0*/  MOV R17, 0x1 ;  /* 0x0000000100117802 */ /* 0x000fc40000000f00 */
[----:B------:R-:W-:Y:S02]  /*04f0*/  SHF.R.S32.HI R4, RZ, 0x1f, R3 ;  /* 0x0000001fff047819 */ /* 0x000fe40000011403 */
[----:B------:R-:W-:Y:S02]  /*0500*/  IADD3 R2, R2, -R7, RZ ;  /* 0x8000000702027210 */ /* 0x000fe40007ffe0ff */
[----:B------:R-:W-:Y:S02]  /*0510*/  LEA.HI R4, R4, R3, RZ, 0x3 ;  /* 0x0000000304047211 */ /* 0x000fe400078f18ff */
[----:B-----5:R-:W-:Y:S02]  /*0520*/  I2FP.F32.U32 R5, UR13 ;  /* 0x0000000d00057c45 */ /* 0x020fe40008201000 */
[--C-:B------:R-:W-:Y:S02]  /*0530*/  SHF.R.S32.HI R0, RZ, 0x3, R4.reuse ;  /* 0x00000003ff007819 */ /* 0x100fe40000011404 */
[----:B-1----:R-:W-:Y:S01]  /*0540*/  ISETP.NE.OR P0, PT, R6, RZ, !P0 ;  /* 0x000000ff0600720c */ /* 0x002fe20004705670 */
[----:B------:R-:W-:Y:S01]  /*0550*/  FMUL R8, R5, UR4 ;  /* 0x0000000405087c20 */ /* 0x000fe20008400000 */
[----:B------:R-:W-:-:S04]  /*0560*/  SHF.R.S32.HI R5, RZ, 0x1f, R4 ;  /* 0x0000001fff057819 */ /* 0x000fc80000011404 */
[----:B------:R-:W-:Y:S01]  /*0570*/  LEA.HI R5, R5, R0, RZ, 0x2 ;  /* 0x0000000005057211 */ /* 0x000fe200078f10ff */
[----:B------:R-:W1:Y:S03]  /*0580*/  F2I.U32.TRUNC.NTZ R8, R8 ;  /* 0x0000000800087305 */ /* 0x000e66000020f000 */
[----:B------:R-:W-:-:S03]  /*0590*/  LOP3.LUT R5, R5, 0xfffffffc, RZ, 0xc0, !PT ;  /* 0xfffffffc05057812 */ /* 0x000fc600078ec0ff */
[----:B------:R-:W-:Y:S01]  /*05a0*/  VOTEU.ALL UP0, P0 ;  /* 0x00000000003f7886 */ /* 0x000fe20000000000 */
[----:B------:R-:W-:Y:S01]  /*05b0*/  VOTEU.ALL UP1, P0 ;  /* 0x00000000003f7886 */ /* 0x000fe20000020000 */
[----:B------:R-:W-:Y:S01]  /*05c0*/  IMAD.IADD R5, R0, 0x1, -R5 ;  /* 0x0000000100057824 */ /* 0x000fe200078e0a05 */
[----:B0-----:R-:W-:Y:S02]  /*05d0*/  I2FP.F32.U32 R0, UR10 ;  /* 0x0000000a00007c45 */ /* 0x001fe40008201000 */
[----:B------:R-:W0:Y:S01]  /*05e0*/  @!UP0 S2UR UR7, SR_CgaCtaId ;  /* 0x00000000000789c3 */ /* 0x000e220000008800 */
[----:B------:R-:W-:Y:S01]  /*05f0*/  IMAD R2, R2, 0x4, R5 ;  /* 0x0000000402027824 */ /* 0x000fe200078e0205 */
[----:B------:R-:W-:Y:S01]  /*0600*/  @!UP0 UMOV UR6, 0x400 ;  /* 0x0000040000068882 */ /* 0x000fe20000000000 */
[----:B------:R-:W-:Y:S01]  /*0610*/  FMUL R4, R0, UR5 ;  /* 0x0000000500047c20 */ /* 0x000fe20008400000 */
[----:B-1----:R-:W-:Y:S02]  /*0620*/  R2UR UR4, R8 ;  /* 0x00000000080472ca */ /* 0x002fe400000e0000 */
[----:B------:R-:W-:-:S03]  /*0630*/  LEA.HI R0, R2, R2, RZ, 0x1 ;  /* 0x0000000202007211 */ /* 0x000fc600078f08ff */
[----:B------:R-:W1:Y:S01]  /*0640*/  F2I.U32.TRUNC.NTZ R4, R4 ;  /* 0x0000000400047305 */ /* 0x000e62000020f000 */
[----:B------:R-:W-:-:S05]  /*0650*/  LOP3.LUT R5, R0, 0xfffffffe, RZ, 0xc0, !PT ;  /* 0xfffffffe00057812 */ /* 0x000fca00078ec0ff */
[----:B------:R-:W-:Y:S02]  /*0660*/  IMAD.IADD R5, R2, 0x1, -R5 ;  /* 0x0000000102057824 */ /* 0x000fe400078e0a05 */
[----:B------:R-:W-:-:S04]  /*0670*/  UIADD3 UR4, -UR4, URZ, URZ ;  /* 0x0000003f04047290 */ /* 0x000fc8000fffe13f */
[----:B------:R-:W-:Y:S01]  /*0680*/  UIMAD UR8, UR8, UR4, UR13 ;  /* 0x00000004080872a4 */ /* 0x000fe2000f8e020d */
[----:B-1----:R-:W-:Y:S02]  /*0690*/  R2UR UR12, R4 ;  /* 0x00000000040c72ca */ /* 0x002fe400000e0000 */
[----:B------:R-:W-:Y:S01]  /*06a0*/  UMOV UR4, 0x20 ;  /* 0x0000002000047882 */ /* 0x000fe20000000000 */
[----:B------:R-:W1:Y:S02]  /*06b0*/  LDC R4, c[0x0][0x140] ;  /* 0x00005000ff047b82 */ /* 0x000e640000000800 */
[----:B------:R-:W-:Y:S01]  /*06c0*/  ISETP.NE.AND P3, PT, R5, UR8, PT ;  /* 0x0000000805007c0c */ /* 0x000fe2000bf65270 */
[----:B------:R-:W-:-:S04]  /*06d0*/  @!UP0 UIADD3 UR4, -UR4, 0x100000, URZ ;  /* 0x0010000004048890 */ /* 0x000fc8000fffe13f */
[----:B------:R-:W-:Y:S02]  /*06e0*/  @!UP0 USHF.L.U32 UR5, UR4, 0xb, URZ ;  /* 0x0000000b04058899 */ /* 0x000fe4000800063f */
[----:B------:R-:W-:Y:S01]  /*06f0*/  @!UP0 USHF.L.U32 UR4, UR4, 0x1, URZ ;  /* 0x0000000104048899 */ /* 0x000fe2000800063f */
[C---:B------:R-:W-:Y:S01]  /*0700*/  IMAD.SHL.U32 R5, R2.reuse, 0x4, RZ ;  /* 0x0000000402057824 */ /* 0x040fe200078e00ff */
[----:B0-----:R-:W-:Y:S01]  /*0710*/  @!UP0 ULEA UR6, UR7, UR6, 0x18 ;  /* 0x0000000607068291 */ /* 0x001fe2000f8ec03f */
[----:B------:R-:W-:Y:S01]  /*0720*/  VOTEU.ALL UP0, P0 ;  /* 0x00000000003f7886 */ /* 0x000fe20000000000 */
[----:B------:R-:W-:Y:S02]  /*0730*/  LOP3.LUT P0, RZ, R3, 0x7, RZ, 0xc0, !PT ;  /* 0x0000000703ff7812 */ /* 0x000fe4000780c0ff */
[----:B------:R-:W-:Y:S01]  /*0740*/  LOP3.LUT R152, R2, 0xc, R5, 0x78, !PT ;  /* 0x0000000c02987812 */ /* 0x000fe200078e7805 */
[----:B------:R-:W-:-:S03]  /*0750*/  UIADD3 UR12, -UR12, URZ, URZ ;  /* 0x0000003f0c0c7290 */ /* 0x000fc6000fffe13f */
[C---:B------:R-:W-:Y:S02]  /*0760*/  ISETP.LT.U32.AND P0, PT, R152.reuse, 0x2, !P0 ;  /* 0x000000029800780c */ /* 0x040fe40004701070 */
[----:B------:R-:W-:Y:S01]  /*0770*/  @P3 LEA.HI R0, R152, R152, RZ, 0x1 ;  /* 0x0000009898003211 */ /* 0x000fe200078f08ff */
[----:B------:R-:W0:Y:S02]  /*0780*/  FENCE.VIEW.ASYNC.S ;  /* 0x00000000000073c6 */ /* 0x000e240000000000 */
[----:B0-----:R-:W0:Y:S01]  /*0790*/  @!UP0 SYNCS.EXCH.64 URZ, [UR6+0x60], UR4 ;  /* 0x00006004063f85b2 */ /* 0x001e220008000100 */
[----:B------:R-:W-:Y:S02]  /*07a0*/  @P3 SHF.R.S32.HI R0, RZ, 0x1, R0 ;  /* 0x00000001ff003819 */ /* 0x000fe40000011400 */
[----:B-1----:R-:W-:Y:S01]  /*07b0*/  ISETP.EQ.U32.AND P2, PT, R4, 0x1, PT ;  /* 0x000000010400780c */ /* 0x002fe20003f42070 */
[----:B------:R1:W0:Y:S01]  /*07c0*/  @!UP1 SYNCS.EXCH.64 URZ, [UR6+0x68], UR4 ;  /* 0x00006804063f95b2 */ /* 0x0002220008000100 */
[----:B------:R-:W-:Y:S01]  /*07d0*/  NOP ;  /* 0x0000000000007918 */ /* 0x000fe20000000000 */
[----:B-1----:R-:W-:-:S06]  /*07e0*/  UIMAD UR4, UR11, UR12, UR10 ;  /* 0x0000000c0b0472a4 */ /* 0x002fcc000f8e020a */
[----:B------:R-:W-:Y:S02]  /*07f0*/  @P3 ISETP.NE.AND P4, PT, R0, UR4, PT ;  /* 0x0000000400003c0c */ /* 0x000fe4000bf85270 */
[----:B------:R-:W-:Y:S02]  /*0800*/  SEL R0, RZ, 0x1, !P0 ;  /* 0x00000001ff007807 */ /* 0x000fe40004000000 */
[----:B------:R-:W-:-:S04]  /*0810*/  @P3 SEL R17, RZ, 0x1, P4 ;  /* 0x00000001ff113807 */ /* 0x000fc80002000000 */
[----:B------:R-:W-:Y:S01]  /*0820*/  LOP3.LUT R17, R17, R0, RZ, 0xc0, !PT ;  /* 0x0000000011117212 */ /* 0x000fe200078ec0ff */
[----:B------:R-:W-:Y:S06]  /*0830*/  @!P2 BRA `(.L_x_3) ;  /* 0x000000000008a947 */ /* 0x000fec0003800000 */
[----:B0-234-:R-:W-:Y:S01]  /*0840*/  UCGABAR_ARV ;  /* 0x00000000000079c7 */ /* 0x01dfe20008000000 */
[----:B------:R-:W-:Y:S05]  /*0850*/  BRA `(.L_x_4) ;  /* 0x0000000000047947 */ /* 0x000fea0003800000 */
.L_x_3:
[----:B0-234-:R-:W-:Y:S01]  /*0860*/  NOP ;  /* 0x0000000000007918 */ /* 0x01dfe20000000000 */
.L_x_4:
[----:B------:R-:W-:Y:S01]  /*0870*/  ULDC UR4, c[0x0][0x65c] ;  /* 0x0001970000047ab9 */ /* 0x000fe20000000800 */
[----:B------:R-:W-:Y:S01]  /*0880*/  UMOV UR5, URZ ;  /* 0x0000003f00057c82 */ /* 0x000fe20008000000 */
[----:B------:R-:W-:-:S03]  /*0890*/  UISETP.NE.AND UP0, UPT, UR4, 0x1, UPT ;  /* 0x000000010400788c */ /* 0x000fc6000bf05270 */
[----:B------:R-:W-:Y:S01]  /*08a0*/  UMOV UR4, UR13 ;  /* 0x0000000d00047c82 */ /* 0x000fe20008000000 */
[----:B------:R-:W-:Y:S02]  /*08b0*/  UP2UR UR45, UPR, URZ, 0x1 ;  /* 0x000000013f2d7883 */ /* 0x000fe40008000000 */
[----:B------:R-:W-:Y:S02]  /*08c0*/  PLOP3.LUT P0, PT, PT, PT, UP0, 0x80, 0x0 ;  /* 0x000000000000781c */ /* 0x000fe40003f0f008 */
[----:B------:R-:W-:Y:S02]  /*08d0*/  PLOP3.LUT P3, PT, PT, PT, UP0, 0x80, 0x0 ;  /* 0x000000000000781c */ /* 0x000fe40003f6f008 */
[----:B------:R-:W-:Y:S01]  /*08e0*/  PLOP3.LUT P5, PT, PT, PT, UP0, 0x80, 0x0 ;  /* 0x000000000000781c */ /* 0x000fe20003faf008 */
[----:B------:R-:W-:Y:S01]  /*08f0*/  @UP0 ULDC UR14, c[0x0][0x10] ;  /* 0x00000400000e0ab9 */ /* 0x000fe20000000800 */
[----:B------:R-:W-:Y:S01]  /*0900*/  @UP0 UMOV UR6, UR10 ;  /* 0x0000000a00060c82 */ /* 0x000fe20008000000 */
[----:B------:R-:W-:Y:S01]  /*0910*/  @UP0 UMOV UR7, URZ ;  /* 0x0000003f00070c82 */ /* 0x000fe20008000000 */
[----:B------:R-:W-:Y:S01]  /*0920*/  PLOP3.LUT P4, PT, PT, PT, UP0, 0x80, 0x0 ;  /* 0x000000000000781c */ /* 0x000fe20003f8f008 */
[----:B------:R-:W-:-:S03]  /*0930*/  @UP0 UIMAD.WIDE.U32 UR14, UR13, UR14, UR6 ;  /* 0x0000000e0d0e02a5 */ /* 0x000fc6000f8e0006 */
[----:B------:R-:W-:Y:S01]  /*0940*/  @!UP0 ULDC UR7, c[0x0][0xc] ;  /* 0x0000030000078ab9 */ /* 0x000fe20000000800 */
[----:B------:R-:W-:Y:S01]  /*0950*/  @UP0 UMOV UR6, URZ ;  /* 0x0000003f00060c82 */ /* 0x000fe20008000000 */
[----:B------:R-:W-:Y:S01]  /*0960*/  @!UP0 UIMAD.WIDE.U32 UR4, UR10, UR7, UR4 ;  /* 0x000000070a0482a5 */ /* 0x000fe2000f8e0004 */
[----:B------:R-:W-:Y:S01]  /*0970*/  IMAD.U32 R2, RZ, RZ, UR14 ;  /* 0x0000000eff027e24 */ /* 0x000fe2000f8e00ff */
[----:B------:R-:W-:Y:S02]  /*0980*/  @UP0 UIADD3 UR6, UR15, UR6, URZ ;  /* 0x000000060f060290 */ /* 0x000fe4000fffe03f */
[----:B------:R-:W-:Y:S02]  /*0990*/  IMAD.U32 R3, RZ, RZ, UR15 ;  /* 0x0000000fff037e24 */ /* 0x000fe4000f8e00ff */
[----:B------:R-:W-:Y:S01]  /*09a0*/  @P0 IMAD.MOV.U32 R7, RZ, RZ, R2 ;  /* 0x000000ffff070224 */ /* 0x000fe200078e0002 */
[----:B------:R-:W-:Y:S01]  /*09b0*/  MOV R5, UR5 ;  /* 0x0000000500057c02 */ /* 0x000fe20008000f00 */
[----:B------:R-:W-:Y:S01]  /*09c0*/  IMAD.U32 R2, RZ, RZ, UR4 ;  /* 0x00000004ff027e24 */ /* 0x000fe2000f8e00ff */
[----:B------:R-:W-:Y:S01]  /*09d0*/  @P3 MOV R6, UR6 ;  /* 0x0000000600063c02 */ /* 0x000fe20008000f00 */
[----:B------:R-:W-:-:S02]  /*09e0*/  IMAD.U32 R3, RZ, RZ, UR5 ;  /* 0x00000005ff037e24 */ /* 0x000fc4000f8e00ff */
[----:B------:R-:W-:Y:S02]  /*09f0*/  @!P5 IMAD.MOV.U32 R6, RZ, RZ, R5 ;  /* 0x000000ffff06d224 */ /* 0x000fe400078e0005 */
[----:B------:R-:W-:Y:S02]  /*0a00*/  @!P4 IMAD.MOV.U32 R7, RZ, RZ, R2 ;  /* 0x000000ffff07c224 */ /* 0x000fe400078e0002 */
[----:B------:R-:W-:Y:S01]  /*0a10*/  IMAD.U32 R4, RZ, RZ, UR4 ;  /* 0x00000004ff047e24 */ /* 0x000fe2000f8e00ff */
[----:B------:R0:W-:Y:S04]  /*0a20*/  STL [R1+0x200], R6 ;  /* 0x0002000601007387 */ /* 0x0001e80000100800 */
[----:B------:R0:W-:Y:S01]  /*0a30*/  STL [R1+0x204], R7 ;  /* 0x0002040701007387 */ /* 0x0001e20000100800 */
[----:B------:R-:W-:Y:S05]  /*0a40*/  @!P2 BRA `(.L_x_5) ;  /* 0x00000000000ca947 */ /* 0x000fea0003800000 */
[----:B------:R-:W-:Y:S01]  /*0a50*/  UCGABAR_WAIT ;  /* 0x0000000000007dc7 */ /* 0x000fe20008000000 */
[----:B------:R-:W-:Y:S01]  /*0a60*/  CCTL.IVALL ;  /* 0x00000000ff00798f */ /* 0x000fe20002000000 */
[----:B------:R-:W-:Y:S05]  /*0a70*/  BRA `(.L_x_6) ;  /* 0x0000000000047947 */ /* 0x000fea0003800000 */
.L_x_5:
[----:B------:R-:W-:Y:S06]  /*0a80*/  BAR.SYNC.DEFER_BLOCKING 0x0 ;  /* 0x0000000000007b1d */ /* 0x000fec0000010000 */
.L_x_6:
[----:B------:R-:W-:Y:S05]  /*0a90*/  @!P1 BRA `(.L_x_7) ;  /* 0x0000019800189947 */ /* 0x000fea0003800000 */
[----:B------:R-:W-:-:S06]  /*0aa0*/  UISETP.GT.U32.AND UP0, UPT, UR16, 0x1, UPT ;  /* 0x000000011000788c */ /* 0x000fcc000bf04070 */
[----:B------:R-:W-:-:S13]  /*0ab0*/  PLOP3.LUT P0, PT, PT, PT, UP0, 0x80, 0x0 ;  /* 0x000000000000781c */ /* 0x000fda0003f0f008 */
[----:B------:R-:W-:Y:S05]  /*0ac0*/  @P0 EXIT ;  /* 0x000000000000094d */ /* 0x000fea0003800000 */
[----:B------:R-:W-:Y:S01]  /*0ad0*/  ULDC.64 UR4, c[0x0][0x650] ;  /* 0x0001940000047ab9 */ /* 0x000fe20000000a00 */
[----:B------:R-:W-:Y:S01]  /*0ae0*/  UMOV UR41, 0xffffffff ;  /* 0xffffffff00297882 */ /* 0x000fe20000000000 */
[----:B------:R-:W-:Y:S01]  /*0af0*/  ISETP.GE.U32.AND P0, PT, R7, UR4, PT ;  /* 0x0000000407007c0c */ /* 0x000fe2000bf06070 */
[----:B------:R-:W-:Y:S01]  /*0b00*/  UMOV UR42, 0xffffffff ;  /* 0xffffffff002a7882 */ /* 0x000fe20000000000 */
[----:B------:R-:W-:Y:S01]  /*0b10*/  UMOV UR43, 0xffffffff ;  /* 0xffffffff002b7882 */ /* 0x000fe20000000000 */
[----:B------:R-:W-:Y:S02]  /*0b20*/  PRMT R0, RZ, 0x7610, R0 ;  /* 0x00007610ff007816 */ /* 0x000fe40000000000 */
[----:B------:R-:W-:-:S13]  /*0b30*/  ISETP.GE.U32.AND.EX P0, PT, R6, UR5, PT, P0 ;  /* 0x0000000506007c0c */ /* 0x000fda000bf06100 */
[----:B------:R-:W-:Y:S05]  /*0b40*/  @P0 BRA `(.L_x_8) ;  /* 0x0000000400480947 */ /* 0x000fea0003800000 */
[----:B------:R-:W-:Y:S01]  /*0b50*/  ULDC.64 UR16, c[0x0][0x628] ;  /* 0x00018a0000107ab9 */ /* 0x000fe20000000a00 */
[C---:B------:R-:W-:Y:S01]  /*0b60*/  R2UR UR19, R7.reuse ;  /* 0x00000000071372ca */ /* 0x040fe200000e0000 */
[----:B------:R-:W-:Y:S01]  /*0b70*/  ULDC UR18, c[0x0][0x630] ;  /* 0x00018c0000127ab9 */ /* 0x000fe20000000800 */
[----:B------:R-:W-:Y:S02]  /*0b80*/  ISETP.NE.U32.AND P0, PT, RZ, UR16, PT ;  /* 0x00000010ff007c0c */ /* 0x000fe4000bf05070 */
[----:B------:R-:W-:Y:S02]  /*0b90*/  R2UR UR4, R7 ;  /* 0x00000000070472ca */ /* 0x000fe400000e0000 */
[----:B------:R-:W-:Y:S02]  /*0ba0*/  ISETP.NE.AND.EX P0, PT, RZ, UR17, PT, P0 ;  /* 0x00000011ff007c0c */ /* 0x000fe4000bf05300 */
[----:B------:R-:W-:-:S11]  /*0bb0*/  R2UR UR5, R6 ;  /* 0x00000000060572ca */ /* 0x000fd600000e0000 */
[----:B------:R-:W-:Y:S05]  /*0bc0*/  @!P0 BRA `(.L_x_9) ;  /* 0x0000000000308947 */ /* 0x000fea0003800000 */
[----:B------:R-:W-:Y:S01]  /*0bd0*/  R2UR UR4, R7 ;  /* 0x00000000070472ca */ /* 0x000fe200000e0000 */
[----:B------:R-:W-:Y:S01]  /*0be0*/  ULDC UR9, c[0x0][0x634] ;  /* 0x00018d0000097ab9 */ /* 0x000fe20000000800 */
[----:B------:R-:W-:-:S11]  /*0bf0*/  R2UR UR13, R6 ;  /* 0x00000000060d72ca */ /* 0x000fd600000e0000 */
[----:B------:R-:W-:-:S04]  /*0c00*/  UIADD3 UR9, UP0, UR4, UR9, URZ ;  /* 0x0000000904097290 */ /* 0x000fc8000ff1e03f */
[----:B------:R-:W-:-:S04]  /*0c10*/  UIADD3.X UR13, URZ, UR13, URZ, UP0, !UPT ;  /* 0x0000000d3f0d7290 */ /* 0x000fc800087fe43f */
[----:B------:R-:W-:-:S04]  /*0c20*/  UIMAD.WIDE.U32 UR4, UR13, UR16, URZ ;  /* 0x000000100d0472a5 */ /* 0x000fc8000f8e003f */
[----:B------:R-:W-:Y:S02]  /*0c30*/  UIMAD.WIDE.U32 UR6, UP0, UR9, UR17, UR4 ;  /* 0x00000011090672a5 */ /* 0x000fe4000f800004 */
[----:B------:R-:W-:Y:S02]  /*0c40*/  UIMAD.WIDE.U32 UR4, UR9, UR16, URZ ;  /* 0x00000010090472a5 */ /* 0x000fe4000f8e003f */
[----:B------:R-:W-:Y:S02]  /*0c50*/  UIADD3.X UR15, URZ, URZ, URZ, UP0, !UPT ;  /* 0x0000003f3f0f7290 */ /* 0x000fe400087fe43f */
[----:B------:R-:W-:Y:S01]  /*0c60*/  UIADD3 URZ, UP0, UR5, UR6, URZ ;  /* 0x00000006053f7290 */ /* 0x000fe2000ff1e03f */
[----:B------:R-:W-:-:S03]  /*0c70*/  UMOV UR14, UR7 ;  /* 0x00000007000e7c82 */ /* 0x000fc60008000000 */
[----:B------:R-:W-:-:S12]  /*0c80*/  UIMAD.WIDE.U32.X UR4, UR13, UR17, UR14, UP0 ;  /* 0x000000110d0472a5 */ /* 0x000fd800080e040e */
.L_x_9:
[----:B------:R-:W-:Y:S01]  /*0c90*/  USHF.R.U64 UR43, UR4, UR18, UR5 ;  /* 0x00000012042b7299 */ /* 0x000fe20008001205 */
[----:B------:R-:W-:Y:S01]  /*0ca0*/  R2UR UR7, R6 ;  /* 0x00000000060772ca */ /* 0x000fe200000e0000 */
[----:B------:R-:W-:Y:S02]  /*0cb0*/  USHF.R.U32.HI UR4, URZ, UR18, UR5 ;  /* 0x000000123f047299 */ /* 0x000fe40008011605 */
[----:B------:R-:W-:Y:S01]  /*0cc0*/  UIADD3 UR5, UP0, URZ, -UR43, URZ ;  /* 0x8000002b3f057290 */ /* 0x000fe2000ff1e03f */
[----:B------:R-:W-:Y:S01]  /*0cd0*/  ULDC.64 UR14, c[0x0][0x620] ;  /* 0x00018800000e7ab9 */ /* 0x000fe20000000a00 */
[----:B------:R-:W-:Y:S02]  /*0ce0*/  UMOV UR6, UR19 ;  /* 0x0000001300067c82 */ /* 0x000fe40008000000 */
[----:B------:R-:W-:Y:S01]  /*0cf0*/  UIADD3.X UR4, URZ, ~UR4, URZ, UP0, !UPT ;  /* 0x800000043f047290 */ /* 0x000fe200087fe43f */
[----:B------:R-:W-:Y:S01]  /*0d00*/  ULDC UR9, c[0x0][0x618] ;  /* 0x0001860000097ab9 */ /* 0x000fe20000000800 */
[----:B------:R-:W-:-:S02]  /*0d10*/  UIMAD UR12, UR11, UR12, UR10 ;  /* 0x0000000c0b0c72a4 */ /* 0x000fc4000f8e020a */
[----:B------:R-:W-:Y:S02]  /*0d20*/  UIMAD UR4, UR4, UR14, URZ ;  /* 0x0000000e040472a4 */ /* 0x000fe4000f8e023f */
[----:B------:R-:W-:Y:S02]  /*0d30*/  UIMAD.WIDE.U32 UR6, UR5, UR14, UR6 ;  /* 0x0000000e050672a5 */ /* 0x000fe4000f8e0006 */
[----:B------:R-:W-:Y:S01]  /*0d40*/  UIMAD UR4, UR5, UR15, UR4 ;  /* 0x0000000f050472a4 */ /* 0x000fe2000f8e0204 */
[----:B------:R-:W-:Y:S01]  /*0d50*/  ULDC UR10, c[0x0][0x608] ;  /* 0x00018200000a7ab9 */ /* 0x000fe20000000800 */
[----:B------:R-:W-:Y:S02]  /*0d60*/  ULDC UR18, c[0x0][0x658] ;  /* 0x0001960000127ab9 */ /* 0x000fe40000000800 */
[----:B------:R-:W-:Y:S01]  /*0d70*/  UIADD3 UR7, UR7, UR4, URZ ;  /* 0x0000000407077290 */ /* 0x000fe2000fffe03f */
[----:B------:R-:W-:Y:S02]  /*0d80*/  UMOV UR11, 0xffffffff ;  /* 0xffffffff000b7882 */ /* 0x000fe40000000000 */
[----:B------:R-:W-:Y:S01]  /*0d90*/  ULDC.64 UR4, c[0x0][0x640] ;  /* 0x0001900000047ab9 */ /* 0x000fe20000000a00 */
[----:B------:R-:W-:Y:S01]  /*0da0*/  USHF.R.U64 UR16, UR6, UR9, UR7 ;  /* 0x0000000906107299 */ /* 0x000fe20008001207 */
[----:B------:R-:W-:Y:S01]  /*0db0*/  ISETP.NE.U32.AND P0, PT, RZ, UR4, PT ;  /* 0x00000004ff007c0c */ /* 0x000fe2000bf05070 */
[----:B------:R-:W-:-:S02]  /*0dc0*/  USHF.R.U32.HI UR7, URZ, UR9, UR7 ;  /* 0x000000093f077299 */ /* 0x000fc40008011607 */
[----:B------:R-:W-:Y:S01]  /*0dd0*/  USHF.L.U32 UR6, UR11, UR18, URZ ;  /* 0x000000120b067299 */ /* 0x000fe2000800063f */
[----:B------:R-:W-:Y:S01]  /*0de0*/  ISETP.NE.AND.EX P0, PT, RZ, UR5, PT, P0 ;  /* 0x00000005ff007c0c */ /* 0x000fe2000bf05300 */
[----:B------:R-:W-:Y:S02]  /*0df0*/  USHF.R.U64 UR22, UR16, UR10, UR7 ;  /* 0x0000000a10167299 */ /* 0x000fe40008001207 */
[----:B------:R-:W-:Y:S02]  /*0e00*/  USHF.R.U32.HI UR7, URZ, UR10, UR7 ;  /* 0x0000000a3f077299 */ /* 0x000fe40008011607 */
[----:B------:R-:W-:Y:S02]  /*0e10*/  UISETP.NE.AND UP1, UPT, UR45, URZ, UPT ;  /* 0x0000003f2d00728c */ /* 0x000fe4000bf25270 */
[----:B------:R-:W-:Y:S01]  /*0e20*/  USHF.R.U64 UR23, UR22, UR18, UR7 ;  /* 0x0000001216177299 */ /* 0x000fe20008001207 */
[----:B------:R-:W-:Y:S01]  /*0e30*/  ULDC UR17, c[0x0][0x600] ;  /* 0x0001800000117ab9 */ /* 0x000fe20000000800 */
[----:B------:R-:W-:-:S02]  /*0e40*/  ULOP3.LUT UR13, URZ, UR6, URZ, 0x33, !UPT ;  /* 0x000000063f0d7292 */ /* 0x000fc4000f8e333f */
[----:B------:R-:W-:Y:S02]  /*0e50*/  UIADD3 UR15, UR17, -0x1, URZ ;  /* 0xffffffff110f7890 */ /* 0x000fe4000fffe03f */
[----:B------:R-:W-:Y:S02]  /*0e60*/  USEL UR12, UR8, UR12, !UP1 ;  /* 0x0000000c080c7287 */ /* 0x000fe4000c800000 */
[----:B------:R-:W-:Y:S01]  /*0e70*/  USHF.R.U32.HI UR7, URZ, UR18, UR7 ;  /* 0x000000123f077299 */ /* 0x000fe20008011607 */
[----:B------:R-:W-:Y:S01]  /*0e80*/  ULDC UR19, c[0x0][0x648] ;  /* 0x0001920000137ab9 */ /* 0x000fe20000000800 */
[----:B------:R-:W-:Y:S01]  /*0e90*/  ULDC UR20, c[0x0][0x638] ;  /* 0x00018e0000147ab9 */ /* 0x000fe20000000800 */
[----:B------:R-:W-:Y:S01]  /*0ea0*/  UMOV UR21, 0x1 ;  /* 0x0000000100157882 */ /* 0x000fe20000000000 */
[----:B------:R-:W-:Y:S01]  /*0eb0*/  UMOV UR6, UR23 ;  /* 0x0000001700067c82 */ /* 0x000fe20008000000 */
[----:B------:R-:W-:Y:S07]  /*0ec0*/  @!P0 BRA `(.L_x_10) ;  /* 0x0000000000308947 */ /* 0x000fee0003800000 */
[----:B------:R-:W-:Y:S02]  /*0ed0*/  ULDC UR10, c[0x0][0x64c] ;  /* 0x00019300000a7ab9 */ /* 0x000fe40000000800 */
        /* <DEDUP_REMOVED lines=8> */
[----:B------:R-:W-:-:S07]  /*0f60*/  UIMAD.WIDE.U32.X UR4, UR14, UR5, UR10, UP0 ;  /* 0x000000050e0472a5 */ /* 0x000fce00080e040a */
[----:B------:R-:W-:Y:S01]  /*0f70*/  UMOV UR6, UR4 ;  /* 0x0000000400067c82 */ /* 0x000fe20008000000 */
[----:B------:R-:W-:-:S05]  /*0f80*/  UMOV UR7, UR5 ;  /* 0x0000000500077c82 */ /* 0x000fca0008000000 */
.L_x_10:
[----:B------:R-:W-:Y:S01]  /*0f90*/  USHF.R.U64 UR5, UR6, UR19, UR7 ;  /* 0x0000001306057299 */ /* 0x000fe20008001207 */
[----:B------:R-:W-:Y:S01]  /*0fa0*/  IMAD.MOV.U32 R0, RZ, RZ, 0x1 ;  /* 0x00000001ff007424 */ /* 0x000fe200078e00ff */
[----:B------:R-:W-:Y:S02]  /*0fb0*/  USHF.L.U32 UR4, UR21, UR18, URZ ;  /* 0x0000001215047299 */ /* 0x000fe4000800063f */
[----:B------:R-:W-:Y:S02]  /*0fc0*/  ULOP3.LUT UR13, UR22, UR13, URZ, 0xc0, !UPT ;  /* 0x0000000d160d7292 */ /* 0x000fe4000f8ec03f */
[----:B------:R-:W-:Y:S02]  /*0fd0*/  UIADD3 UR6, -UR5, URZ, URZ ;  /* 0x0000003f05067290 */ /* 0x000fe4000fffe13f */
[----:B------:R-:W-:Y:S02]  /*0fe0*/  UIMAD UR13, UR4, UR5, UR13 ;  /* 0x00000005040d72a4 */ /* 0x000fe4000f8e020d */
[----:B------:R-:W-:-:S02]  /*0ff0*/  ULOP3.LUT UR15, UR16, UR15, URZ, 0xc0, !UPT ;  /* 0x0000000f100f7292 */ /* 0x000fc4000f8ec03f */
[----:B------:R-:W-:Y:S01]  /*1000*/  UIMAD UR4, UR6, UR20, UR23 ;  /* 0x00000014060472a4 */ /* 0x000fe2000f8e0217 */
[----:B------:R-:W-:Y:S01]  /*1010*/  ULDC UR5, c[0x0][0x610] ;  /* 0x0001840000057ab9 */ /* 0x000fe20000000800 */
[----:B------:R-:W-:Y:S02]  /*1020*/  UISETP.NE.AND UP0, UPT, UR45, URZ, UPT ;  /* 0x0000003f2d00728c */ /* 0x000fe4000bf05270 */
[----:B------:R-:W-:Y:S02]  /*1030*/  UIMAD UR12, UR13, UR5, UR12 ;  /* 0x000000050d0c72a4 */ /* 0x000fe4000f8e020c */
[----:B------:R-:W-:-:S04]  /*1040*/  UIMAD UR4, UR4, UR17, UR15 ;  /* 0x00000011040472a4 */ /* 0x000fc8000f8e020f */
[----:B------:R-:W-:Y:S02]  /*1050*/  USEL UR42, UR4, UR12, !UP0 ;  /* 0x0000000c042a7287 */ /* 0x000fe4000c000000 */
[----:B------:R-:W-:-:S12]  /*1060*/  USEL UR41, UR12, UR4, !UP0 ;  /* 0x000000040c297287 */ /* 0x000fd8000c000000 */
.L_x_8:
[----:B------:R-:W-:-:S08]  /*1070*/  NOP ;  /* 0x0000000000007918 */ /* 0x000fd00000000000 */
[----:B------:R-:W1:Y:S02]  /*1080*/  USETMAXREG.TRY_ALLOC.CTAPOOL UP0, 0xf0 ;  /* 0x000000f0000079c8 */ /* 0x000e640008000600 */
[----:B-1----:R-:W-:-:S13]  /*1090*/  PLOP3.LUT P0, PT, PT, PT, UP0, 0x80, 0x0 ;  /* 0x000000000000781c */ /* 0x002fda0003f0f008 */
[----:B------:R-:W-:Y:S05]  /*10a0*/  @!P0 BRA `(.L_x_8) ;  /* 0xfffffffc00f08947 */ /* 0x000fea000383ffff */
[----:B------:R-:W-:Y:S01]  /*10b0*/  ULDC.64 UR4, c[0x0][0x598] ;  /* 0x0001660000047ab9 */ /* 0x000fe20000000a00 */
[----:B------:R-:W-:Y:S01]  /*10c0*/  ULDC.64 UR36, c[0x0][0x208] ;  /* 0x0000820000247ab9 */ /* 0x000fe20000000a00 */
[----:B------:R-:W-:-:S04]  /*10d0*/  ISETP.NE.U32.AND P0, PT, RZ, UR4, PT ;  /* 0x00000004ff007c0c */ /* 0x000fc8000bf05070 */
[----:B------:R-:W-:-:S13]  /*10e0*/  ISETP.NE.AND.EX P0, PT, RZ, UR5, PT, P0 ;  /* 0x00000005ff007c0c */ /* 0x000fda000bf05300 */
[----:B------:R-:W-:Y:S05]  /*10f0*/  @!P0 BRA `(.L_x_11) ;  /* 0x00000000001c8947 */ /* 0x000fea0003800000 */
[----:B------:R-:W1:Y:S02]  /*1100*/  LDC.64 R2, c[0x0][0x598] ;  /* 0x00016600ff027b82 */ /* 0x000e640000000a00 */
[----:B-1----:R-:W2:Y:S02]  /*1110*/  LDG.E.64 R2, desc[UR36][R2.64] ;  /* 0x0000002402027981 */ /* 0x002ea4000c1e1b00 */
[----:B--2---:R-:W-:-:S04]  /*1120*/  ISETP.NE.U32.AND P0, PT, R2, RZ, PT ;  /* 0x000000ff0200720c */ /* 0x004fc80003f05070 */
[----:B------:R-:W-:-:S13]  /*1130*/  ISETP.NE.AND.EX P0, PT, R3, RZ, PT, P0 ;  /* 0x000000ff0300720c */ /* 0x000fda0003f05300 */
[----:B------:R-:W-:Y:S05]  /*1140*/  @!P0 BRA `(.L_x_11) ;  /* 0x0000000000088947 */ /* 0x000fea0003800000 */
[----:B------:R1:W5:Y:S01]  /*1150*/  LD.E R2, desc[UR36][R2.64] ;  /* 0x0000002402027980 */ /* 0x000362000c101900 */
[----:B------:R-:W-:Y:S05]  /*1160*/  BRA `(.L_x_12) ;  /* 0x0000000000247947 */ /* 0x000fea0003800000 */
.L_x_11:
[----:B------:R-:W-:Y:S02]  /*1170*/  ULDC.64 UR4, c[0x0][0x588] ;  /* 0x0001620000047ab9 */ /* 0x000fe40000000a00 */
[----:B------:R-:W-:-:S04]  /*1180*/  ISETP.NE.U32.AND P0, PT, RZ, UR4, PT ;  /* 0x00000004ff007c0c */ /* 0x000fc8000bf05070 */
[----:B------:R-:W-:-:S13]  /*1190*/  ISETP.NE.AND.EX P0, PT, RZ, UR5, PT, P0 ;  /* 0x00000005ff007c0c */ /* 0x000fda000bf05300 */
[----:B------:R-:W-:Y:S05]  /*11a0*/  @!P0 BRA `(.L_x_13) ;  /* 0x00000000000c8947 */ /* 0x000fea0003800000 */
[----:B------:R-:W1:Y:S02]  /*11b0*/  LDC.64 R2, c[0x0][0x588] ;  /* 0x00016200ff027b82 */ /* 0x000e640000000a00 */
[----:B-1----:R2:W5:Y:S01]  /*11c0*/  LDG.E R2, desc[UR36][R2.64] ;  /* 0x0000002402027981 */ /* 0x002562000c1e1900 */
[----:B------:R-:W-:Y:S05]  /*11d0*/  BRA `(.L_x_12) ;  /* 0x0000000000087947 */ /* 0x000fea0003800000 */
.L_x_13:
[----:B------:R-:W-:Y:S02]  /*11e0*/  ULDC UR4, c[0x0][0x580] ;  /* 0x0001600000047ab9 */ /* 0x000fe40000000800 */
[----:B------:R-:W-:-:S07]  /*11f0*/  MOV R2, UR4 ;  /* 0x0000000400027c02 */ /* 0x000fce0008000f00 */
.L_x_12:
[----:B------:R-:W-:Y:S02]  /*1200*/  ULDC.64 UR4, c[0x0][0x5a0] ;  /* 0x0001680000047ab9 */ /* 0x000fe40000000a00 */
[----:B------:R-:W-:-:S04]  /*1210*/  ISETP.NE.U32.AND P0, PT, RZ, UR4, PT ;  /* 0x00000004ff007c0c */ /* 0x000fc8000bf05070 */
[----:B------:R-:W-:-:S13]  /*1220*/  ISETP.NE.AND.EX P0, PT, RZ, UR5, PT, P0 ;  /* 0x00000005ff007c0c */ /* 0x000fda000bf05300 */
[----:B------:R-:W-:Y:S05]  /*1230*/  @!P0 BRA `(.L_x_14) ;  /* 0x00000000001c8947 */ /* 0x000fea0003800000 */
[----:B------:R-:W3:Y:S02]  /*1240*/  LDC.64 R4, c[0x0][0x5a0] ;  /* 0x00016800ff047b82 */ /* 0x000ee40000000a00 */
[----:B---3--:R-:W3:Y:S02]  /*1250*/  LDG.E.64 R4, desc[UR36][R4.64] ;  /* 0x0000002404047981 */ /* 0x008ee4000c1e1b00 */
[----:B---3--:R-:W-:-:S04]  /*1260*/  ISETP.NE.U32.AND P0, PT, R4, RZ, PT ;  /* 0x000000ff0400720c */ /* 0x008fc80003f05070 */
[----:B------:R-:W-:-:S13]  /*1270*/  ISETP.NE.AND.EX P0, PT, R5, RZ, PT, P0 ;  /* 0x000000ff0500720c */ /* 0x000fda0003f05300 */
[----:B------:R-:W-:Y:S05]  /*1280*/  @!P0 BRA `(.L_x_14) ;  /* 0x0000000000088947 */ /* 0x000fea0003800000 */
[----:B------:R3:W5:Y:S01]  /*1290*/  LD.E R16, desc[UR36][R4.64] ;  /* 0x0000002404107980 */ /* 0x000762000c101900 */
[----:B------:R-:W-:Y:S05]  /*12a0*/  BRA `(.L_x_15) ;  /* 0x0000000000247947 */ /* 0x000fea0003800000 */
.L_x_14:
[----:B------:R-:W-:Y:S02]  /*12b0*/  ULDC.64 UR4, c[0x0][0x590] ;  /* 0x0001640000047ab9 */ /* 0x000fe40000000a00 */
[----:B------:R-:W-:-:S04]  /*12c0*/  ISETP.NE.U32.AND P0, PT, RZ, UR4, PT ;  /* 0x00000004ff007c0c */ /* 0x000fc8000bf05070 */
[----:B------:R-:W-:-:S13]  /*12d0*/  ISETP.NE.AND.EX P0, PT, RZ, UR5, PT, P0 ;  /* 0x00000005ff007c0c */ /* 0x000fda000bf05300 */
[----:B------:R-:W-:Y:S05]  /*12e0*/  @!P0 BRA `(.L_x_16) ;  /* 0x00000000000c8947 */ /* 0x000fea0003800000 */
[----:B------:R-:W3:Y:S02]  /*12f0*/  LDC.64 R4, c[0x0][0x590] ;  /* 0x00016400ff047b82 */ /* 0x000ee40000000a00 */
[----:B---3--:R4:W5:Y:S01]  /*1300*/  LDG.E R16, desc[UR36][R4.64] ;  /* 0x0000002404107981 */ /* 0x008962000c1e1900 */
[----:B------:R-:W-:Y:S05]  /*1310*/  BRA `(.L_x_15) ;  /* 0x0000000000087947 */ /* 0x000fea0003800000 */
.L_x_16:
[----:B------:R-:W-:Y:S02]  /*1320*/  ULDC UR4, c[0x0][0x584] ;  /* 0x0001610000047ab9 */ /* 0x000fe40000000800 */
[----:B------:R-:W-:-:S07]  /*1330*/  IMAD.U32 R16, RZ, RZ, UR4 ;  /* 0x00000004ff107e24 */ /* 0x000fce000f8e00ff */
.L_x_15:
[----:B------:R-:W-:-:S13]  /*1340*/  LOP3.LUT P0, RZ, R0, 0xff, RZ, 0xc0, !PT ;  /* 0x000000ff00ff7812 */ /* 0x000fda000780c0ff */
[----:B------:R-:W-:Y:S05]  /*1350*/  @!P0 EXIT ;  /* 0x000000000000894d */ /* 0x000fea0003800000 */
[----:B------:R-:W-:Y:S01]  /*1360*/  ULDC UR4, c[0x0][0x28c] ;  /* 0x0000a30000047ab9 */ /* 0x000fe20000000800 */
[----:B------:R-:W-:Y:S01]  /*1370*/  UMOV UR38, URZ ;  /* 0x0000003f00267c82 */ /* 0x000fe20008000000 */
[----:B------:R-:W-:Y:S01]  /*1380*/  UIADD3 UR4, UR4, 0x3f, URZ ;  /* 0x0000003f04047890 */ /* 0x000fe2000fffe03f */
[----:B------:R-:W-:-:S03]  /*1390*/  UMOV UR39, URZ ;  /* 0x0000003f00277c82 */ /* 0x000fc60008000000 */
[----:B------:R-:W-:-:S04]  /*13a0*/  USHF.R.S32.HI UR5, URZ, 0x1f, UR4 ;  /* 0x0000001f3f057899 */ /* 0x000fc80008011404 */
[----:B------:R-:W-:-:S04]  /*13b0*/  ULEA.HI UR5, UR5, UR4, URZ, 0x6 ;  /* 0x0000000405057291 */ /* 0x000fc8000f8f303f */
[----:B------:R-:W-:-:S12]  /*13c0*/  USHF.R.S32.HI UR44, URZ, 0x6, UR5 ;  /* 0x000000063f2c7899 */ /* 0x000fd80008011405 */
.L_x_546:
[----:B0-----:R-:W0:Y:S01]  /*13d0*/  S2R R0, SR_TID.X ;  /* 0x0000000000007919 */ /* 0x001e220000002100 */
[----:B-1----:R-:W1:Y:S01]  /*13e0*/  S2UR UR7, SR_CgaCtaId ;  /* 0x00000000000779c3 */ /* 0x002e620000008800 */
[----:B------:R-:W-:Y:S02]  /*13f0*/  UMOV UR6, 0x400 ;  /* 0x0000040000067882 */ /* 0x000fe40000000000 */
[----:B-1----:R-:W-:Y:S01]  /*1400*/  ULEA UR6, UR7, UR6, 0x18 ;  /* 0x0000000607067291 */ /* 0x002fe2000f8ec03f */
[----:B0-----:R-:W-:-:S04]  /*1410*/  LOP3.LUT R0, R0, 0x80, RZ, 0xc0, !PT ;  /* 0x0000008000007812 */ /* 0x001fc800078ec0ff */
[----:B------:R-:W-:-:S06]  /*1420*/  SHF.R.U32.HI R0, RZ, 0x7, R0 ;  /* 0x00000007ff007819 */ /* 0x000fcc0000011600 */
[----:B------:R-:W0:Y:S02]  /*1430*/  SHFL.IDX PT, R0, R0, RZ, 0x1f ;  /* 0x00001fff00007589 */ /* 0x000e2400000e0000 */
[----:B0-----:R-:W-:-:S13]  /*1440*/  R2UR UR4, R0 ;  /* 0x00000000000472ca */ /* 0x001fda00000e0000 */
[----:B------:R-:W-:-:S04]  /*1450*/  ULEA.HI UR5, UR4, UR4, URZ, 0x1 ;  /* 0x0000000404057291 */ /* 0x000fc8000f8f083f */
[----:B------:R-:W-:-:S04]  /*1460*/  ULOP3.LUT UR5, UR5, 0x7fffe, URZ, 0xc0, !UPT ;  /* 0x0007fffe05057892 */ /* 0x000fc8000f8ec03f */
[----:B------:R-:W-:-:S03]  /*1470*/  UIADD3 UR5, UR4, -UR5, URZ ;  /* 0x8000000504057290 */ /* 0x000fc6000fffe03f */
[----:B------:R-:W-:Y:S01]  /*1480*/  ULDC UR4, c[0x0][0x28c] ;  /* 0x0000a30000047ab9 */ /* 0x000fe20000000800 */
[----:B------:R-:W-:Y:S01]  /*1490*/  ULEA UR5, UR5, UR6, 0xd ;  /* 0x0000000605057291 */ /* 0x000fe2000f8e683f */
[----:B------:R-:W-:-:S03]  /*14a0*/  ISETP.LT.AND P0, PT, RZ, UR4, PT ;  /* 0x00000004ff007c0c */ /* 0x000fc6000bf01270 */
[----:B------:R-:W-:-:S04]  /*14b0*/  UIADD3 UR5, UR5, 0x100, URZ ;  /* 0x0000010005057890 */ /* 0x000fc8000fffe03f */
[----:B------:R-:W-:-:S04]  /*14c0*/  USHF.R.U32.HI UR5, URZ, 0x4, UR5 ;  /* 0x000000043f057899 */ /* 0x000fc80008011605 */
[----:B------:R-:W-:Y:S02]  /*14d0*/  ULOP3.LUT UR46, UR5, 0x3fff, URZ, 0xc0, !UPT ;  /* 0x00003fff052e7892 */ /* 0x000fe4000f8ec03f */
[----:B---3--:R-:W-:Y:S10]  /*14e0*/  @P0 BRA `(.L_x_17) ;  /* 0x0000000000400947 */ /* 0x008ff40003800000 */
[----:B------:R-:W-:Y:S01]  /*14f0*/  MOV R0, 0x0 ;  /* 0x0000000000007802 */ /* 0x000fe20000000f00 */
[----:B------:R-:W-:Y:S01]  /*1500*/  ULDC.64 UR4, c[0x4][0x68] ;  /* 0x01001a0000047ab9 */ /* 0x000fe20000000a00 */
[----:B------:R-:W-:Y:S01]  /*1510*/  ULDC.64 UR6, c[0x4][0x8] ;  /* 0x0100020000067ab9 */ /* 0x000fe20000000a00 */
[----:B---34-:R-:W-:Y:S01]  /*1520*/  IMAD.U32 R4, RZ, RZ, UR4 ;  /* 0x00000004ff047e24 */ /* 0x018fe2000f8e00ff */
[----:B------:R0:W1:Y:S01]  /*1530*/  LDC.64 R14, c[0x4][R0] ;  /* 0x01000000000e7b82 */ /* 0x0000620000000a00 */
[----:B------:R-:W-:Y:S01]  /*1540*/  IMAD.U32 R5, RZ, RZ, UR5 ;  /* 0x00000005ff057e24 */ /* 0x000fe2000f8e00ff */
[----:B------:R-:W-:Y:S01]  /*1550*/  ULDC.64 UR4, c[0x4][0x70] ;  /* 0x01001c0000047ab9 */ /* 0x000fe20000000a00 */
[----:B------:R-:W-:Y:S01]  /*1560*/  IMAD.U32 R10, RZ, RZ, UR6 ;  /* 0x00000006ff0a7e24 */ /* 0x000fe2000f8e00ff */
[----:B------:R-:W-:Y:S01]  /*1570*/  MOV R6, UR4 ;  /* 0x0000000400067c02 */ /* 0x000fe20008000f00 */
[----:B------:R-:W-:Y:S01]  /*1580*/  IMAD.U32 R7, RZ, RZ, UR5 ;  /* 0x00000005ff077e24 */ /* 0x000fe2000f8e00ff */
[----:B------:R-:W-:Y:S01]  /*1590*/  MOV R8, 0x1e1 ;  /* 0x000001e100087802 */ /* 0x000fe20000000f00 */
[----:B------:R-:W-:-:S02]  /*15a0*/  IMAD.U32 R11, RZ, RZ, UR7 ;  /* 0x00000007ff0b7e24 */ /* 0x000fc4000f8e00ff */
[----:B------:R-:W-:Y:S02]  /*15b0*/  IMAD.MOV.U32 R12, RZ, RZ, 0x1 ;  /* 0x00000001ff0c7424 */ /* 0x000fe400078e00ff */
[----:B0-----:R-:W-:-:S07]  /*15c0*/  IMAD.MOV.U32 R13, RZ, RZ, RZ ;  /* 0x000000ffff0d7224 */ /* 0x001fce00078e00ff */
[----:B------:R-:W-:-:S07]  /*15d0*/  LEPC R20, `(.L_x_17) ;  /* 0x000000001014794e */ /* 0x000fce0000000000 */
[----:B-12--5:R-:W-:Y:S05]  /*15e0*/  CALL.ABS.NOINC R14 ;  /* 0x000000000e007343 */ /* 0x026fea0003c00000 */
.L_x_17:
[----:B------:R-:W-:-:S06]  /*15f0*/  ULOP3.LUT UR4, UR40, 0x1, URZ, 0xfc, !UPT ;  /* 0x0000000128047892 */ /* 0x000fcc000f8efc3f */
[----:B------:R-:W-:-:S05]  /*1600*/  IMAD.U32 R0, RZ, RZ, UR4 ;  /* 0x00000004ff007e24 */ /* 0x000fca000f8e00ff */
[----:B------:R-:W-:-:S13]  /*1610*/  ISETP.NE.AND P0, PT, R0, 0x3, PT ;  /* 0x000000030000780c */ /* 0x000fda0003f05270 */
[----:B------:R-:W-:Y:S05]  /*1620*/  @!P0 BRA `(.L_x_18) ;  /* 0x0000000000048947 */ /* 0x000fea0003800000 */
[----:B------:R-:W-:Y:S01]  /*1630*/  BPT.TRAP 0x1 ;  /* 0x000000040000795c */ /* 0x000fe20000300000 */
.L_x_18:
[----:B------:R-:W0:Y:S01]  /*1640*/  S2UR UR5, SR_CgaCtaId ;  /* 0x00000000000579c3 */ /* 0x000e220000008800 */
[----:B------:R-:W-:Y:S01]  /*1650*/  UMOV UR4, 0x400 ;  /* 0x0000040000047882 */ /* 0x000fe20000000000 */
[----:B---34-:R-:W-:Y:S01]  /*1660*/  MOV R5, UR39 ;  /* 0x0000002700057c02 */ /* 0x018fe20008000f00 */
[----:B--2---:R-:W-:-:S05]  /*1670*/  IMAD.U32 R3, RZ, RZ, UR38 ;  /* 0x00000026ff037e24 */ /* 0x004fca000f8e00ff */
[----:B------:R-:W-:Y:S01]  /*1680*/  SHF.L.U32 R3, R3, 0x1f, RZ ;  /* 0x0000001f03037819 */ /* 0x000fe200000006ff */
[----:B0-----:R-:W-:-:S06]  /*1690*/  ULEA UR4, UR5, UR4, 0x18 ;  /* 0x0000000405047291 */ /* 0x001fcc000f8ec03f */
[----:B------:R-:W-:-:S04]  /*16a0*/  IMAD.U32 R0, RZ, RZ, UR4 ;  /* 0x00000004ff007e24 */ /* 0x000fc8000f8e00ff */
[----:B------:R-:W-:-:S04]  /*16b0*/  IMAD R4, R5, 0x8, R0 ;  /* 0x0000000805047824 */ /* 0x000fc800078e0200 */
[----:B------:R0:W1:Y:S01]  /*16c0*/  SYNCS.PHASECHK.TRANS64.TRYWAIT P1, [R4+URZ], R3 ;  /* 0x00000003040075a7 */ /* 0x000062000802017f */
[----:B------:R-:W-:Y:S05]  /*16d0*/  @!P0 BRA `(.L_x_19) ;  /* 0x0000000000048947 */ /* 0x000fea0003800000 */
[----:B------:R-:W-:Y:S01]  /*16e0*/  BPT.TRAP 0x1 ;  /* 0x000000040000795c */ /* 0x000fe20000300000 */
.L_x_19:
[----:B-1----:R-:W-:Y:S05]  /*16f0*/  @P1 BRA `(.L_x_20) ;  /* 0x0000000000081947 */ /* 0x002fea0003800000 */
[----:B------:R-:W1:Y:S02]  /*1700*/  SYNCS.PHASECHK.TRANS64.TRYWAIT P1, [R4+URZ], R3 ;  /* 0x00000003040075a7 */ /* 0x000e64000802017f */
[----:B-1----:R-:W-:Y:S05]  /*1710*/  @!P1 BRA `(.L_x_21) ;  /* 0x000001a000ec9947 */ /* 0x002fea0003800000 */
.L_x_20:
[----:B------:R-:W-:-:S04]  /*1720*/  UISETP.LT.AND UP0, UPT, UR44, 0x1, UPT ;  /* 0x000000012c00788c */ /* 0x000fc8000bf01270 */
[----:B------:R-:W-:-:S06]  /*1730*/  USEL UR4, UR44, 0x1, UP0 ;  /* 0x000000012c047887 */ /* 0x000fcc0008000000 */
[----:B01----:R-:W-:Y:S01]  /*1740*/  MOV R3, UR4 ;  /* 0x0000000400037c02 */ /* 0x003fe20008000f00 */
[----:B------:R-:W-:Y:S05]  /*1750*/  WARPSYNC.ALL ;  /* 0x0000000000007948 */ /* 0x000fea0003800000 */
[----:B------:R-:W-:-:S04]  /*1760*/  IADD3 R3, -R3, UR44, RZ ;  /* 0x0000002c03037c10 */ /* 0x000fc8000fffe1ff */
[----:B------:R-:W-:Y:S02]  /*1770*/  ISETP.GE.AND P1, PT, R3, 0x1, PT ;  /* 0x000000010300780c */ /* 0x000fe40003f26270 */
[----:B------:R-:W-:Y:S01]  /*1780*/  R2UR UR4, R0 ;  /* 0x00000000000472ca */ /* 0x000fe200000e0000 */
[----:B------:R-:W-:Y:S01]  /*1790*/  WARPGROUP.ARRIVE ;  /* 0x00000000000079c5 */ /* 0x000fe20000000000 */
[----:B------:R-:W-:Y:S01]  /*17a0*/  UMOV UR9, 0x40000040 ;  /* 0x4000004000097882 */ /* 0x000fe20000000000 */
[----:B------:R-:W-:Y:S01]  /*17b0*/  UMOV UR11, 0x40000040 ;  /* 0x40000040000b7882 */ /* 0x000fe20000000000 */
[----:B------:R-:W-:Y:S04]  /*17c0*/  STL [R1+0x2c8], R17 ;  /* 0x0002c81101007387 */ /* 0x000fe80000100800 */
[----:B-----5:R-:W-:Y:S04]  /*17d0*/  STL [R1+0x2c4], R16 ;  /* 0x0002c41001007387 */ /* 0x020fe80000100800 */
[----:B------:R0:W-:Y:S01]  /*17e0*/  STL [R1+0x2c0], R3 ;  /* 0x0002c00301007387 */ /* 0x0001e20000100800 */
[----:B------:R-:W-:-:S03]  /*17f0*/  UIADD3 UR4, UR4, 0x28100, URZ ;  /* 0x0002810004047890 */ /* 0x000fc6000fffe03f */
[----:B------:R1:W-:Y:S01]  /*1800*/  STL [R1+0x2bc], R2 ;  /* 0x0002bc0201007387 */ /* 0x0003e20000100800 */
[----:B------:R-:W-:-:S03]  /*1810*/  USHF.R.U32.HI UR4, URZ, 0x4, UR4 ;  /* 0x000000043f047899 */ /* 0x000fc60008011604 */
[----:B------:R2:W-:Y:S01]  /*1820*/  STL [R1+0x2cc], R0 ;  /* 0x0002cc0001007387 */ /* 0x0005e20000100800 */
[----:B------:R-:W-:Y:S02]  /*1830*/  ULOP3.LUT UR5, UR4, 0x3fff, URZ, 0xc0, !UPT ;  /* 0x00003fff04057892 */ /* 0x000fe4000f8ec03f */
[----:B------:R-:W-:Y:S02]  /*1840*/  ULOP3.LUT UR4, UR46, 0x10000, URZ, 0xfc, !UPT ;  /* 0x000100002e047892 */ /* 0x000fe4000f8efc3f */
[----:B------:R-:W-:Y:S02]  /*1850*/  ULOP3.LUT UR5, UR5, 0x10000, URZ, 0xfc, !UPT ;  /* 0x0001000005057892 */ /* 0x000fe4000f8efc3f */
[----:B------:R-:W-:Y:S02]  /*1860*/  ULEA UR6, UR39, UR4, 0xb ;  /* 0x0000000427067291 */ /* 0x000fe4000f8e583f */
[----:B------:R-:W-:-:S05]  /*1870*/  ULEA UR7, UR39, UR5, 0xb ;  /* 0x0000000527077291 */ /* 0x000fca000f8e583f */
[----:B------:R-:W-:Y:S02]  /*1880*/  UMOV UR8, UR6 ;  /* 0x0000000600087c82 */ /* 0x000fe40008000000 */
[----:B------:R-:W-:Y:S02]  /*1890*/  UMOV UR10, UR7 ;  /* 0x00000007000a7c82 */ /* 0x000fe40008000000 */
[----:B------:R-:W-:Y:S01]  /*18a0*/  HGMMA.64x256x16.F32 R24, gdesc[UR8], RZ, !UPT, gsb0 ;  /* 0x03e00000081879f0 */ /* 0x000fe2000c0008ff */
[----:B------:R-:W-:Y:S01]  /*18b0*/  UIADD3 UR8, UR6, 0x400, URZ ;  /* 0x0000040006087890 */ /* 0x000fe2000fffe03f */
[----:B------:R-:W-:Y:S01]  /*18c0*/  UMOV UR9, 0x40000040 ;  /* 0x4000004000097882 */ /* 0x000fe20000000000 */
[----:B------:R-:W-:Y:S02]  /*18d0*/  WARPGROUP.DEPBAR.LE gsb0, 0x0 ;  /* 0x00008000000079c5 */ /* 0x000fe40000010000 */
[----:B------:R-:W-:Y:S01]  /*18e0*/  STL.64 [R1], R24 ;  /* 0x0000001801007387 */ /* 0x000fe20000100a00 */
[----:B------:R-:W-:Y:S01]  /*18f0*/  IMAD.MOV.U32 R235, RZ, RZ, R46 ;  /* 0x000000ffffeb7224 */ /* 0x000fe200078e002e */
[----:B------:R-:W-:Y:S01]  /*1900*/  MOV R232, R49 ;  /* 0x0000003100e87202 */ /* 0x000fe20000000f00 */
[----:B------:R-:W-:Y:S01]  /*1910*/  IMAD.MOV.U32 R234, RZ, RZ, R47 ;  /* 0x000000ffffea7224 */ /* 0x000fe200078e002f */
[----:B------:R-:W-:Y:S01]  /*1920*/  STL.64 [R1+0x8], R26 ;  /* 0x0000081a01007387 */ /* 0x000fe20000100a00 */
        /* <DEDUP_REMOVED lines=65> */
[----:B0-----:R-:W-:Y:S01]  /*1d40*/  MOV R3, R149 ;  /* 0x0000009500037202 */ /* 0x001fe20000000f00 */
[----:B------:R-:W-:Y:S01]  /*1d50*/  IMAD.MOV.U32 R176, RZ, RZ, R92 ;  /* 0x000000ffffb07224 */ /* 0x000fe200078e005c */
[----:B------:R0:W-:Y:S01]  /*1d60*/  STL.64 [R1+0x50], R44 ;  /* 0x0000502c01007387 */ /* 0x0001e20000100a00 */
[----:B------:R-:W-:-:S02]  /*1d70*/  IMAD.MOV.U32 R178, RZ, RZ, R94 ;  /* 0x000000ffffb27224 */ /* 0x000fc400078e005e */
[----:B------:R-:W-:Y:S01]  /*1d80*/  IMAD.MOV.U32 R179, RZ, RZ, R95 ;  /* 0x000000ffffb37224 */ /* 0x000fe200078e005f */
[----:B------:R-:W-:Y:S01]  /*1d90*/  STL [R1+0x580], R152 ;  /* 0x0005809801007387 */ /* 0x000fe20000100800 */
[----:B------:R-:W-:Y:S02]  /*1da0*/  IMAD.MOV.U32 R180, RZ, RZ, R96 ;  /* 0x000000ffffb47224 */ /* 0x000fe400078e0060 */
[----:B------:R-:W-:Y:S02]  /*1db0*/  IMAD.MOV.U32 R182, RZ, RZ, R98 ;  /* 0x000000ffffb67224 */ /* 0x000fe400078e0062 */
[----:B------:R-:W-:Y:S02]  /*1dc0*/  IMAD.MOV.U32 R183, RZ, RZ, R99 ;  /* 0x000000ffffb77224 */ /* 0x000fe400078e0063 */
[----:B------:R-:W-:Y:S02]  /*1dd0*/  IMAD.MOV.U32 R184, RZ, RZ, R100 ;  /* 0x000000ffffb87224 */ /* 0x000fe400078e0064 */
[----:B------:R-:W-:-:S02]  /*1de0*/  IMAD.MOV.U32 R186, RZ, RZ, R102 ;  /* 0x000000ffffba7224 */ /* 0x000fc400078e0066 */
[----:B------:R-:W-:Y:S02]  /*1df0*/  IMAD.MOV.U32 R187, RZ, RZ, R103 ;  /* 0x000000ffffbb7224 */ /* 0x000fe400078e0067 */
        /* <DEDUP_REMOVED lines=34> */
[----:B-1----:R-:W-:-:S02]  /*2020*/  IMAD.MOV.U32 R2, RZ, RZ, R150 ;  /* 0x000000ffff027224 */ /* 0x002fc400078e0096 */
[----:B--2---:R-:W-:Y:S02]  /*2030*/  IMAD.MOV.U32 R0, RZ, RZ, R151 ;  /* 0x000000ffff007224 */ /* 0x004fe400078e0097 */
[----:B0-----:R-:W-:-:S06]  /*2040*/  WARPGROUP.ARRIVE ;  /* 0x00000000000079c5 */ /* 0x001fcc0000000000 */
[----:B------:R-:W-:Y:S03]  /*2050*/  HGMMA.64x256x16.F32 R24, gdesc[UR8], RZ, !UPT, gsb0 ;  /* 0x03e00000081879f0 */ /* 0x000fe6000c0008ff */
[----:B------:R-:W-:Y:S02]  /*2060*/  WARPGROUP.DEPBAR.LE gsb0, 0x0 ;  /* 0x00008000000079c5 */ /* 0x000fe40000010000 */
[----:B------:R-:W-:Y:S04]  /*2070*/  STL.64 [R1+0x578], R150 ;  /* 0x0005789601007387 */ /* 0x000fe80000100a00 */
        /* <DEDUP_REMOVED lines=20> */
[----:B------:R0:W-:Y:S04]  /*21c0*/  STL.64 [R1+0x4d0], R108 ;  /* 0x0004d06c01007387 */ /* 0x0001e80000100a00 */
[----:B0-----:R-:W2:Y:S04]  /*21d0*/  LDL.LU R108, [R1] ;  /* 0x00000000016c7983 */ /* 0x001ea80000300800 */
[----:B------:R-:W2:Y:S04]  /*21e0*/  LDL.LU R109, [R1+0x4] ;  /* 0x00000400016d7983 */ /* 0x000ea80000300800 */
        /* <DEDUP_REMOVED lines=19> */
[----:B------:R-:W2:Y:S01]  /*2320*/  LDL.LU R129, [R1+0x54] ;  /* 0x0000540001817983 */ /* 0x000ea20000300800 */
        /* <DEDUP_REMOVED lines=21> */
[----:B------:R-:W-:Y:S01]  /*2480*/  UIADD3 UR8, UR6, 0x2, URZ ;  /* 0x0000000206087890 */ /* 0x000fe2000fffe03f */
[----:B------:R-:W-:Y:S01]  /*2490*/  IMAD.MOV.U32 R145, RZ, RZ, R220 ;  /* 0x000000ffff917224 */ /* 0x000fe200078e00dc */
[----:B------:R-:W-:Y:S01]  /*24a0*/  UIADD3 UR10, UR7, 0x2, URZ ;  /* 0x00000002070a7890 */ /* 0x000fe2000fffe03f */
[----:B------:R-:W-:Y:S01]  /*24b0*/  IMAD.MOV.U32 R146, RZ, RZ, R219 ;  /* 0x000000ffff927224 */ /* 0x000fe200078e00db */
[----:B------:R-:W-:Y:S01]  /*24c0*/  MOV R219, R17 ;  /* 0x0000001100db7202 */ /* 0x000fe20000000f00 */
[----:B------:R-:W-:Y:S01]  /*24d0*/  IMAD.MOV.U32 R148, RZ, RZ, R217 ;  /* 0x000000ffff947224 */ /* 0x000fe200078e00d9 */
[----:B------:R-:W-:Y:S01]  /*24e0*/  UMOV UR9, 0x40000040 ;  /* 0x4000004000097882 */ /* 0x000fe20000000000 */
[----:B------:R-:W-:Y:S01]  /*24f0*/  IMAD.MOV.U32 R149, RZ, RZ, R216 ;  /* 0x000000ffff957224 */ /* 0x000fe200078e00d8 */
[----:B------:R-:W-:Y:S01]  /*2500*/  UMOV UR11, 0x40000040 ;  /* 0x40000040000b7882 */ /* 0x000fe20000000000 */
[----:B------:R-:W-:Y:S01]  /*2510*/  IMAD.MOV.U32 R150, RZ, RZ, R215 ;  /* 0x000000ffff967224 */ /* 0x000fe200078e00d7 */
[----:B------:R-:W-:Y:S01]  /*2520*/  MOV R215, R21 ;  /* 0x0000001500d77202 */ /* 0x000fe20000000f00 */
        /* <DEDUP_REMOVED lines=17> */
[----:B------:R-:W-:-:S06]  /*2640*/  IMAD.MOV.U32 R234, RZ, RZ, R2 ;  /* 0x000000ffffea7224 */ /* 0x000fcc00078e0002 */
[----:B--2---:R-:W-:-:S06]  /*2650*/  WARPGROUP.ARRIVE ;  /* 0x00000000000079c5 */ /* 0x004fcc0000000000 */
[----:B------:R-:W-:Y:S03]  /*2660*/  HGMMA.64x256x16.F32 R108, gdesc[UR8], R108, gsb0 ;  /* 0x03e00000086c79f0 */ /* 0x000fe6000800086c */
[----:B------:R-:W-:Y:S02]  /*2670*/  WARPGROUP.DEPBAR.LE gsb0, 0x0 ;  /* 0x00008000000079c5 */ /* 0x000fe40000010000 */
[----:B------:R-:W-:Y:S04]  /*2680*/  STL.64 [R1], R108 ;  /* 0x0000006c01007387 */ /* 0x000fe80000100a00 */
        /* <DEDUP_REMOVED lines=63> */
[----:B0-----:R-:W2:Y:S04]  /*2a80*/  LDL.LU R152, [R1+0x580] ;  /* 0x0005800001987983 */ /* 0x001ea80000300800 */
[----:B------:R-:W3:Y:S04]  /*2a90*/  LDL.LU.64 R150, [R1+0x578] ;  /* 0x0005780001967983 */ /* 0x000ee80000300a00 */
        /* <DEDUP_REMOVED lines=20> */
[----:B------:R-:W3:Y:S01]  /*2be0*/  LDL.LU.64 R108, [R1+0x4d0] ;  /* 0x0004d000016c7983 */ /* 0x000ee20000300a00 */
[----:B------:R-:W-:Y:S01]  /*2bf0*/  UIADD3 UR8, UR6, 0x402, URZ ;  /* 0x0000040206087890 */ /* 0x000fe2000fffe03f */
[----:B------:R-:W-:Y:S01]  /*2c00*/  UMOV UR9, 0x40000040 ;  /* 0x4000004000097882 */ /* 0x000fe20000000000 */
[----:B---3--:R-:W-:-:S07]  /*2c10*/  WARPGROUP.ARRIVE ;  /* 0x00000000000079c5 */ /* 0x008fce0000000000 */
[----:B------:R-:W-:Y:S03]  /*2c20*/  HGMMA.64x256x16.F32 R24, gdesc[UR8], R24, gsb0 ;  /* 0x03e00000081879f0 */ /* 0x000fe60008000818 */
        /* <DEDUP_REMOVED lines=65> */
[----:B0-----:R-:W3:Y:S04]  /*3040*/  LDL.LU.64 R24, [R1] ;  /* 0x0000000001187983 */ /* 0x001ee80000300a00 */
        /* <DEDUP_REMOVED lines=63> */
[----:B------:R-:W-:-:S02]  /*3440*/  UIADD3 UR8, UR6, 0x4, URZ ;  /* 0x0000000406087890 */ /* 0x000fc4000fffe03f */
[----:B------:R-:W-:Y:S01]  /*3450*/  UIADD3 UR10, UR7, 0x4, URZ ;  /* 0x00000004070a7890 */ /* 0x000fe2000fffe03f */
[----:B------:R-:W-:Y:S01]  /*3460*/  UMOV UR9, 0x40000040 ;  /* 0x4000004000097882 */ /* 0x000fe20000000000 */
[----:B------:R-:W-:Y:S01]  /*3470*/  UMOV UR11, 0x40000040 ;  /* 0x40000040000b7882 */ /* 0x000fe20000000000 */
[----:B---3--:R-:W-:-:S06]  /*3480*/  WARPGROUP.ARRIVE ;  /* 0x00000000000079c5 */ /* 0x008fcc0000000000 */
[----:B------:R-:W-:Y:S03]  /*3490*/  HGMMA.64x256x16.F32 R24, gdesc[UR8], R24, gsb0 ;  /* 0x03e00000081879f0 */ /* 0x000fe60008000818 */
        /* <DEDUP_REMOVED lines=41> */
[----:B------:R0:W-:Y:S01]  /*3730*/  STL.64 [R1+0x50], R44 ;  /* 0x0000502c01007387 */ /* 0x0001e20000100a00 */
[----:B------:R-:W-:Y:S01]  /*3740*/  IMAD.MOV.U32 R208, RZ, RZ, R124 ;  /* 0x000000ffffd07224 */ /* 0x000fe200078e007c */
[----:B------:R-:W-:Y:S01]  /*3750*/  MOV R193, R109 ;  /* 0x0000006d00c17202 */ /* 0x000fe20000000f00 */
[----:B------:R-:W-:Y:S01]  /*3760*/  IMAD.MOV.U32 R206, RZ, RZ, R122 ;  /* 0x000000ffffce7224 */ /* 0x000fe200078e007a */
[----:B------:R-:W3:Y:S01]  /*3770*/  LDL.LU.64 R150, [R1+0x4c8] ;  /* 0x0004c80001967983 */ /* 0x000ee20000300a00 */
        /* <DEDUP_REMOVED lines=60> */
[----:B------:R-:W-:-:S02]  /*3b40*/  IMAD.MOV.U32 R167, RZ, RZ, R83 ;  /* 0x000000ffffa77224 */ /* 0x000fc400078e0053 */
[----:B------:R-:W-:Y:S01]  /*3b50*/  IMAD.MOV.U32 R164, RZ, RZ, R80 ;  /* 0x000000ffffa47224 */ /* 0x000fe200078e0050 */
[----:B------:R-:W3:Y:S01]  /*3b60*/  LDL.LU.64 R118, [R1+0x448] ;  /* 0x0004480001767983 */ /* 0x000ee20000300a00 */
[----:B------:R-:W-:Y:S02]  /*3b70*/  IMAD.MOV.U32 R162, RZ, RZ, R78 ;  /* 0x000000ffffa27224 */ /* 0x000fe400078e004e */
[----:B------:R-:W-:Y:S01]  /*3b80*/  IMAD.MOV.U32 R163, RZ, RZ, R79 ;  /* 0x000000ffffa37224 */ /* 0x000fe200078e004f */
[----:B------:R-:W3:Y:S01]  /*3b90*/  LDL.LU.64 R116, [R1+0x440] ;  /* 0x0004400001747983 */ /* 0x000ee20000300a00 */
[----:B------:R-:W-:Y:S02]  /*3ba0*/  IMAD.MOV.U32 R160, RZ, RZ, R76 ;  /* 0x000000ffffa07224 */ /* 0x000fe400078e004c */
        /* <DEDUP_REMOVED lines=58> */
[----:B0-----:R-:W3:Y:S04]  /*3f50*/  LDL.LU.64 R44, [R1+0x320] ;  /* 0x00032000012c7983 */ /* 0x001ee80000300a00 */
        /* <DEDUP_REMOVED lines=11> */
[----:B------:R-:W-:-:S02]  /*4010*/  UMOV UR9, 0x40000040 ;  /* 0x4000004000097882 */ /* 0x000fc40000000000 */
[----:B--2---:R-:W-:Y:S01]  /*4020*/  STL [R1+0x2b8], R152 ;  /* 0x0002b89801007387 */ /* 0x004fe20000100800 */
[----:B---3--:R-:W-:-:S06]  /*4030*/  WARPGROUP.ARRIVE ;  /* 0x00000000000079c5 */ /* 0x008fcc0000000000 */
        /* <DEDUP_REMOVED lines=61> */
[----:B------:R-:W-:-:S02]  /*4410*/  IMAD.MOV.U32 R145, RZ, RZ, R225 ;  /* 0x000000ffff917224 */ /* 0x000fc400078e00e1 */
[----:B------:R-:W-:Y:S01]  /*4420*/  IMAD.MOV.U32 R146, RZ, RZ, R224 ;  /* 0x000000ffff927224 */ /* 0x000fe200078e00e0 */
[----:B------:R-:W-:Y:S01]  /*4430*/  MOV R224, R15 ;  /* 0x0000000f00e07202 */ /* 0x000fe20000000f00 */
[----:B------:R-:W-:Y:S02]  /*4440*/  IMAD.MOV.U32 R148, RZ, RZ, R222 ;  /* 0x000000ffff947224 */ /* 0x000fe400078e00de */
[----:B------:R-:W-:Y:S02]  /*4450*/  IMAD.MOV.U32 R149, RZ, RZ, R221 ;  /* 0x000000ffff957224 */ /* 0x000fe400078e00dd */
[----:B------:R-:W-:Y:S01]  /*4460*/  IMAD.MOV.U32 R150, RZ, RZ, R220 ;  /* 0x000000ffff967224 */ /* 0x000fe200078e00dc */
[----:B------:R-:W-:Y:S01]  /*4470*/  MOV R220, R21 ;  /* 0x0000001500dc7202 */ /* 0x000fe20000000f00 */
[----:B------:R-:W-:Y:S02]  /*4480*/  IMAD.MOV.U32 R152, RZ, RZ, R218 ;  /* 0x000000ffff987224 */ /* 0x000fe400078e00da */
[----:B------:R-:W-:-:S02]  /*4490*/  IMAD.MOV.U32 R130, RZ, RZ, R0 ;  /* 0x000000ffff827224 */ /* 0x000fc400078e0000 */
[----:B------:R-:W-:Y:S01]  /*44a0*/  IMAD.MOV.U32 R132, RZ, RZ, R16 ;  /* 0x000000ffff847224 */ /* 0x000fe200078e0010 */
[----:B------:R-:W-:Y:S01]  /*44b0*/  UIADD3 UR8, UR6, 0x6, URZ ;  /* 0x0000000606087890 */ /* 0x000fe2000fffe03f */
[----:B------:R-:W-:Y:S01]  /*44c0*/  IMAD.MOV.U32 R133, RZ, RZ, R3 ;  /* 0x000000ffff857224 */ /* 0x000fe200078e0003 */
[----:B------:R-:W-:Y:S01]  /*44d0*/  UIADD3 UR10, UR7, 0x6, URZ ;  /* 0x00000006070a7890 */ /* 0x000fe2000fffe03f */
[----:B------:R-:W-:Y:S01]  /*44e0*/  IMAD.MOV.U32 R134, RZ, RZ, R2 ;  /* 0x000000ffff867224 */ /* 0x000fe200078e0002 */
[----:B------:R-:W-:Y:S01]  /*44f0*/  UMOV UR9, 0x40000040 ;  /* 0x4000004000097882 */ /* 0x000fe20000000000 */
[----:B------:R-:W-:Y:S01]  /*4500*/  IMAD.MOV.U32 R218, RZ, RZ, R23 ;  /* 0x000000ffffda7224 */ /* 0x000fe200078e0017 */
[----:B------:R-:W-:Y:S01]  /*4510*/  UMOV UR11, 0x40000040 ;  /* 0x40000040000b7882 */ /* 0x000fe20000000000 */
[----:B------:R-:W-:Y:S01]  /*4520*/  IMAD.MOV.U32 R219, RZ, RZ, R22 ;  /* 0x000000ffffdb7224 */ /* 0x000fe200078e0016 */
[----:B------:R0:W5:Y:S01]  /*4530*/  LDL.LU R0, [R1+0x2cc] ;  /* 0x0002cc0001007983 */ /* 0x0001620000300800 */
[----:B------:R-:W-:-:S02]  /*4540*/  IMAD.MOV.U32 R221, RZ, RZ, R20 ;  /* 0x000000ffffdd7224 */ /* 0x000fc400078e0014 */
[----:B------:R-:W-:Y:S01]  /*4550*/  IMAD.MOV.U32 R222, RZ, RZ, R19 ;  /* 0x000000ffffde7224 */ /* 0x000fe200078e0013 */
[----:B------:R0:W5:Y:S01]  /*4560*/  LDL.LU R17, [R1+0x2c8] ;  /* 0x0002c80001117983 */ /* 0x0001620000300800 */
[----:B------:R-:W-:Y:S02]  /*4570*/  IMAD.MOV.U32 R223, RZ, RZ, R18 ;  /* 0x000000ffffdf7224 */ /* 0x000fe400078e0012 */
[----:B------:R-:W-:Y:S01]  /*4580*/  IMAD.MOV.U32 R225, RZ, RZ, R14 ;  /* 0x000000ffffe17224 */ /* 0x000fe200078e000e */
[----:B------:R0:W5:Y:S01]  /*4590*/  LDL.LU R16, [R1+0x2c4] ;  /* 0x0002c40001107983 */ /* 0x0001620000300800 */
[----:B------:R-:W-:Y:S02]  /*45a0*/  IMAD.MOV.U32 R226, RZ, RZ, R13 ;  /* 0x000000ffffe27224 */ /* 0x000fe400078e000d */
[----:B------:R-:W-:Y:S01]  /*45b0*/  IMAD.MOV.U32 R227, RZ, RZ, R12 ;  /* 0x000000ffffe37224 */ /* 0x000fe200078e000c */
[----:B------:R0:W5:Y:S01]  /*45c0*/  LDL.LU R3, [R1+0x2c0] ;  /* 0x0002c00001037983 */ /* 0x0001620000300800 */
[----:B------:R-:W-:-:S02]  /*45d0*/  IMAD.MOV.U32 R229, RZ, RZ, R10 ;  /* 0x000000ffffe57224 */ /* 0x000fc400078e000a */
[----:B------:R-:W-:Y:S01]  /*45e0*/  IMAD.MOV.U32 R230, RZ, RZ, R9 ;  /* 0x000000ffffe67224 */ /* 0x000fe200078e0009 */
[----:B------:R0:W5:Y:S01]  /*45f0*/  LDL.LU R2, [R1+0x2bc] ;  /* 0x0002bc0001027983 */ /* 0x0001620000300800 */
        /* <DEDUP_REMOVED lines=71> */
[----:B-1----:R0:W5:Y:S04]  /*4a70*/  LDL.LU R152, [R1+0x2b8] ;  /* 0x0002b80001987983 */ /* 0x0021680000300800 */
[----:B------:R-:W2:Y:S04]  /*4a80*/  LDL.LU.64 R150, [R1+0x2b0] ;  /* 0x0002b00001967983 */ /* 0x000ea80000300a00 */
        /* <DEDUP_REMOVED lines=20> */
[----:B------:R-:W2:Y:S01]  /*4bd0*/  LDL.LU.64 R108, [R1+0x208] ;  /* 0x00020800016c7983 */ /* 0x000ea20000300a00 */
[----:B------:R-:W-:Y:S01]  /*4be0*/  UIADD3 UR8, UR6, 0x406, URZ ;  /* 0x0000040606087890 */ /* 0x000fe2000fffe03f */
[----:B------:R-:W-:Y:S01]  /*4bf0*/  UMOV UR9, 0x40000040 ;  /* 0x4000004000097882 */ /* 0x000fe20000000000 */
[----:B--2---:R-:W-:-:S07]  /*4c00*/  WARPGROUP.ARRIVE ;  /* 0x00000000000079c5 */ /* 0x004fce0000000000 */
[----:B------:R-:W-:Y:S03]  /*4c10*/  HGMMA.64x256x16.F32 R24, gdesc[UR8], R24, gsb0 ;  /* 0x03e00000081879f0 */ /* 0x000fe60008000818 */
[----:B------:R-:W-:Y:S02]  /*4c20*/  WARPGROUP.DEPBAR.LE gsb0, 0x0 ;  /* 0x00008000000079c5 */ /* 0x000fe40000010000 */
[----:B0-----:R-:W-:Y:S05]  /*4c30*/  @!P1 BRA `(.L_x_22) ;  /* 0x0000004000d09947 */ /* 0x001fea0003800000 */
[----:B------:R-:W-:Y:S01]  /*4c40*/  UIADD3 UR7, UR39, 0x1, URZ ;  /* 0x0000000127077890 */ /* 0x000fe2000fffe03f */
[----:B-----5:R-:W-:Y:S01]  /*4c50*/  R2UR UR6, R3 ;  /* 0x00000000030672ca */ /* 0x020fe200000e0000 */
[----:B------:R-:W-:Y:S02]  /*4c60*/  UMOV UR12, UR39 ;  /* 0x00000027000c7c82 */ /* 0x000fe40008000000 */
[----:B------:R-:W-:-:S04]  /*4c70*/  UISETP.NE.AND UP0, UPT, UR7, 0x5, UPT ;  /* 0x000000050700788c */ /* 0x000fc8000bf05270 */
[----:B------:R-:W-:Y:S02]  /*4c80*/  USEL UR8, URZ, 0x1, UP0 ;  /* 0x000000013f087887 */ /* 0x000fe40008000000 */
[----:B------:R-:W-:Y:S02]  /*4c90*/  USEL UR7, UR7, URZ, UP0 ;  /* 0x0000003f07077287 */ /* 0x000fe40008000000 */
[----:B------:R-:W-:-:S06]  /*4ca0*/  ULOP3.LUT UR8, UR38, UR8, URZ, 0x3c, !UPT ;  /* 0x0000000826087292 */ /* 0x000fcc000f8e3c3f */
[----:B------:R-:W-:-:S07]  /*4cb0*/  MOV R3, UR8 ;  /* 0x0000000800037c02 */ /* 0x000fce0008000f00 */
.L_x_29:
[----:B------:R-:W-:Y:S05]  /*4cc0*/  @!P0 BRA `(.L_x_23) ;  /* 0x0000000000048947 */ /* 0x000fea0003800000 */
[----:B------:R-:W-:Y:S01]  /*4cd0*/  BPT.TRAP 0x1 ;  /* 0x000000040000795c */ /* 0x000fe20000300000 */
.L_x_23:
[----:B------:R-:W0:Y:S01]  /*4ce0*/  S2UR UR9, SR_CgaCtaId ;  /* 0x00000000000979c3 */ /* 0x000e220000008800 */
[----:B------:R-:W-:Y:S01]  /*4cf0*/  UMOV UR8, 0x400 ;  /* 0x0000040000087882 */ /* 0x000fe20000000000 */
[----:B------:R-:W-:Y:S01]  /*4d00*/  IMAD.U32 R4, RZ, RZ, UR7 ;  /* 0x00000007ff047e24 */ /* 0x000fe2000f8e00ff */
[----:B------:R-:W-:Y:S01]  /*4d10*/  SHF.L.U32 R5, R3, 0x1f, RZ ;  /* 0x0000001f03057819 */ /* 0x000fe200000006ff */
[----:B0-----:R-:W-:-:S06]  /*4d20*/  ULEA UR8, UR9, UR8, 0x18 ;  /* 0x0000000809087291 */ /* 0x001fcc000f8ec03f */
[----:B------:R-:W-:-:S04]  /*4d30*/  IMAD.U32 R0, RZ, RZ, UR8 ;  /* 0x00000008ff007e24 */ /* 0x000fc8000f8e00ff */
[----:B------:R-:W-:-:S04]  /*4d40*/  IMAD R4, R4, 0x8, R0 ;  /* 0x0000000804047824 */ /* 0x000fc800078e0200 */
[----:B------:R0:W1:Y:S01]  /*4d50*/  SYNCS.PHASECHK.TRANS64.TRYWAIT P1, [R4+URZ], R5 ;  /* 0x00000005040075a7 */ /* 0x000062000802017f */
[----:B------:R-:W-:Y:S05]  /*4d60*/  @!P0 BRA `(.L_x_24) ;  /* 0x0000000000048947 */ /* 0x000fea0003800000 */
[----:B------:R-:W-:Y:S01]  /*4d70*/  BPT.TRAP 0x1 ;  /* 0x000000040000795c */ /* 0x000fe20000300000 */
.L_x_24:
[----:B-1----:R-:W-:Y:S05]  /*4d80*/  @P1 BRA `(.L_x_25) ;  /* 0x0000000000081947 */ /* 0x002fea0003800000 */
[----:B------:R-:W1:Y:S02]  /*4d90*/  SYNCS.PHASECHK.TRANS64.TRYWAIT P1, [R4+URZ], R5 ;  /* 0x00000005040075a7 */ /* 0x000e64000802017f */
[----:B-1----:R-:W-:Y:S05]  /*4da0*/  @!P1 BRA `(.L_x_26) ;  /* 0x0000016c005c9947 */ /* 0x002fea0003800000 */
.L_x_25:
        /* <DEDUP_REMOVED lines=64> */
[----:B--2---:R-:W2:Y:S04]  /*51b0*/  LDL.LU.64 R24, [R1] ;  /* 0x0000000001187983 */ /* 0x004ea80000300a00 */
        /* <DEDUP_REMOVED lines=63> */
[----:B------:R-:W-:-:S02]  /*55b0*/  ULEA UR13, UR7, UR4, 0xb ;  /* 0x00000004070d7291 */ /* 0x000fc4000f8e583f */
[----:B------:R-:W-:Y:S01]  /*55c0*/  ULEA UR14, UR7, UR5, 0xb ;  /* 0x00000005070e7291 */ /* 0x000fe2000f8e583f */
[----:B------:R-:W-:Y:S01]  /*55d0*/  STL [R1+0x2cc], R17 ;  /* 0x0002cc1101007387 */ /* 0x000fe20000100800 */
[----:B------:R-:W-:Y:S01]  /*55e0*/  UMOV UR9, 0x40000040 ;  /* 0x4000004000097882 */ /* 0x000fe20000000000 */
[----:B------:R-:W-:Y:S02]  /*55f0*/  UMOV UR11, 0x40000040 ;  /* 0x40000040000b7882 */ /* 0x000fe40000000000 */
[----:B------:R-:W-:Y:S01]  /*5600*/  UMOV UR8, UR13 ;  /* 0x0000000d00087c82 */ /* 0x000fe20008000000 */
[----:B------:R-:W-:Y:S01]  /*5610*/  STL [R1+0x2c8], R16 ;  /* 0x0002c81001007387 */ /* 0x000fe20000100800 */
[----:B------:R-:W-:-:S03]  /*5620*/  UMOV UR10, UR14 ;  /* 0x0000000e000a7c82 */ /* 0x000fc60008000000 */
[----:B------:R-:W-:Y:S04]  /*5630*/  STL [R1+0x2c4], R3 ;  /* 0x0002c40301007387 */ /* 0x000fe80000100800 */
[----:B------:R3:W-:Y:S04]  /*5640*/  STL [R1+0x2c0], R2 ;  /* 0x0002c00201007387 */ /* 0x0007e80000100800 */
[----:B------:R4:W-:Y:S01]  /*5650*/  STL [R1+0x2bc], R0 ;  /* 0x0002bc0001007387 */ /* 0x0009e20000100800 */
[----:B--2---:R-:W-:-:S06]  /*5660*/  WARPGROUP.ARRIVE ;  /* 0x00000000000079c5 */ /* 0x004fcc0000000000 */
[----:B------:R-:W-:Y:S03]  /*5670*/  HGMMA.64x256x16.F32 R24, gdesc[UR8], R24, gsb0 ;  /* 0x03e00000081879f0 */ /* 0x000fe60008000818 */
[----:B------:R-:W-:Y:S02]  /*5680*/  WARPGROUP.DEPBAR.LE gsb0, 0x0 ;  /* 0x00008000000079c5 */ /* 0x000fe40000010000 */
[----:B------:R-:W-:Y:S01]  /*5690*/  STL.64 [R1], R24 ;  /* 0x0000001801007387 */ /* 0x000fe20000100a00 */
[----:B---3--:R-:W-:Y:S01]  /*56a0*/  MOV R2, R150 ;  /* 0x0000009600027202 */ /* 0x008fe20000000f00 */
[----:B----4-:R-:W-:Y:S01]  /*56b0*/  IMAD.MOV.U32 R0, RZ, RZ, R151 ;  /* 0x000000ffff007224 */ /* 0x010fe200078e0097 */
[----:B------:R-:W-:Y:S01]  /*56c0*/  MOV R6, R146 ;  /* 0x0000009200067202 */ /* 0x000fe20000000f00 */
[----:B------:R-:W-:Y:S01]  /*56d0*/  STL.64 [R1+0x8], R26 ;  /* 0x0000081a01007387 */ /* 0x000fe20000100a00 */
[----:B01----:R-:W-:Y:S01]  /*56e0*/  IMAD.MOV.U32 R4, RZ, RZ, R148 ;  /* 0x000000ffff047224 */ /* 0x003fe200078e0094 */
        /* <DEDUP_REMOVED lines=38> */
[----:B------:R-:W2:Y:S01]  /*5950*/  LDL.LU.64 R150, [R1+0x780] ;  /* 0x0007800001967983 */ /* 0x000ea20000300a00 */
        /* <DEDUP_REMOVED lines=60> */
[----:B------:R-:W-:-:S02]  /*5d20*/  IMAD.MOV.U32 R167, RZ, RZ, R83 ;  /* 0x000000ffffa77224 */ /* 0x000fc400078e0053 */
[----:B------:R-:W-:Y:S01]  /*5d30*/  IMAD.MOV.U32 R164, RZ, RZ, R80 ;  /* 0x000000ffffa47224 */ /* 0x000fe200078e0050 */
[----:B------:R-:W2:Y:S01]  /*5d40*/  LDL.LU.64 R118, [R1+0x700] ;  /* 0x0007000001767983 */ /* 0x000ea20000300a00 */
[----:B------:R-:W-:Y:S02]  /*5d50*/  IMAD.MOV.U32 R165, RZ, RZ, R81 ;  /* 0x000000ffffa57224 */ /* 0x000fe400078e0051 */
[----:B------:R-:W-:Y:S01]  /*5d60*/  IMAD.MOV.U32 R163, RZ, RZ, R79 ;  /* 0x000000ffffa37224 */ /* 0x000fe200078e004f */
[----:B------:R-:W2:Y:S01]  /*5d70*/  LDL.LU.64 R116, [R1+0x6f8] ;  /* 0x0006f80001747983 */ /* 0x000ea20000300a00 */
[----:B------:R-:W-:Y:S02]  /*5d80*/  IMAD.MOV.U32 R160, RZ, RZ, R76 ;  /* 0x000000ffffa07224 */ /* 0x000fe400078e004c */
        /* <DEDUP_REMOVED lines=58> */
[----:B0-----:R-:W2:Y:S04]  /*6130*/  LDL.LU.64 R44, [R1+0x5d8] ;  /* 0x0005d800012c7983 */ /* 0x001ea80000300a00 */
        /* <DEDUP_REMOVED lines=11> */
[----:B------:R-:W-:-:S02]  /*61f0*/  UMOV UR9, 0x40000040 ;  /* 0x4000004000097882 */ /* 0x000fc40000000000 */
[----:B------:R-:W-:Y:S01]  /*6200*/  STL [R1+0x580], R152 ;  /* 0x0005809801007387 */ /* 0x000fe20000100800 */
[----:B--2---:R-:W-:-:S06]  /*6210*/  WARPGROUP.ARRIVE ;  /* 0x00000000000079c5 */ /* 0x004fcc0000000000 */
        /* <DEDUP_REMOVED lines=91> */
[----:B------:R-:W-:Y:S01]  /*67d0*/  IMAD.MOV.U32 R235, RZ, RZ, R0 ;  /* 0x000000ffffeb7224 */ /* 0x000fe200078e0000 */
[----:B------:R-:W-:Y:S02]  /*67e0*/  UIADD3 UR8, UR13, 0x2, URZ ;  /* 0x000000020d087890 */ /* 0x000fe4000fffe03f */
[----:B------:R-:W-:Y:S01]  /*67f0*/  UIADD3 UR10, UR14, 0x2, URZ ;  /* 0x000000020e0a7890 */ /* 0x000fe2000fffe03f */
[----:B------:R-:W-:Y:S01]  /*6800*/  UMOV UR9, 0x40000040 ;  /* 0x4000004000097882 */ /* 0x000fe20000000000 */
[----:B------:R-:W-:Y:S01]  /*6810*/  UMOV UR11, 0x40000040 ;  /* 0x40000040000b7882 */ /* 0x000fe20000000000 */
        /* <DEDUP_REMOVED lines=236> */
[----:B------:R-:W-:Y:S01]  /*76e0*/  STL.64 [R1+0x30], R36 ;  /* 0x0000302401007387 */ /* 0x000fe20000100a00 */
[----:B------:R-:W-:-:S03]  /*76f0*/  IMAD.MOV.U32 R5, RZ, RZ, R150 ;  /* 0x000000ffff057224 */ /* 0x000fc600078e0096 */
[----:B------:R-:W-:Y:S01]  /*7700*/  STL.64 [R1+0x38], R38 ;  /* 0x0000382601007387 */ /* 0x000fe20000100a00 */
[----:B------:R-:W-:-:S03]  /*7710*/  IMAD.MOV.U32 R4, RZ, RZ, R151 ;  /* 0x000000ffff047224 */ /* 0x000fc600078e0097 */
[----:B------:R-:W-:Y:S01]  /*7720*/  STL.64 [R1+0x40], R40 ;  /* 0x0000402801007387 */ /* 0x000fe20000100a00 */
[----:B------:R-:W-:Y:S01]  /*7730*/  IMAD.MOV.U32 R7, RZ, RZ, R148 ;  /* 0x000000ffff077224 */ /* 0x000fe200078e0094 */
[----:B------:R-:W-:Y:S02]  /*7740*/  MOV R6, R149 ;  /* 0x0000009500067202 */ /* 0x000fe40000000f00 */
[----:B------:R-:W-:Y:S01]  /*7750*/  STL.64 [R1+0x48], R42 ;  /* 0x0000482a01007387 */ /* 0x000fe20000100a00 */
[----:B------:R-:W-:Y:S01]  /*7760*/  MOV R9, R146 ;  /* 0x0000009200097202 */ /* 0x000fe20000000f00 */
[----:B------:R-:W-:Y:S02]  /*7770*/  IMAD.MOV.U32 R8, RZ, RZ, R147 ;  /* 0x000000ffff087224 */ /* 0x000fe400078e0093 */
[----:B------:R0:W-:Y:S01]  /*7780*/  STL.64 [R1+0x50], R44 ;  /* 0x0000502c01007387 */ /* 0x0001e20000100a00 */
[----:B------:R-:W-:-:S03]  /*7790*/  IMAD.MOV.U32 R11, RZ, RZ, R144 ;  /* 0x000000ffff0b7224 */ /* 0x000fc600078e0090 */
[----:B------:R-:W3:Y:S01]  /*77a0*/  LDL.LU.64 R150, [R1+0x4c8] ;  /* 0x0004c80001967983 */ /* 0x000ee20000300a00 */
[----:B------:R-:W-:Y:S01]  /*77b0*/  IMAD.MOV.U32 R10, RZ, RZ, R145 ;  /* 0x000000ffff0a7224 */ /* 0x000fe200078e0091 */
[----:B------:R-:W-:Y:S02]  /*77c0*/  MOV R12, R143 ;  /* 0x0000008f000c7202 */ /* 0x000fe40000000f00 */
[----:B------:R-:W3:Y:S01]  /*77d0*/  LDL.LU.64 R148, [R1+0x4c0] ;  /* 0x0004c00001947983 */ /* 0x000ee20000300a00 */
[----:B------:R-:W-:Y:S01]  /*77e0*/  IMAD.MOV.U32 R13, RZ, RZ, R142 ;  /* 0x000000ffff0d7224 */ /* 0x000fe200078e008e */
[----:B------:R-:W-:Y:S02]  /*77f0*/  MOV R15, R140 ;  /* 0x0000008c000f7202 */ /* 0x000fe40000000f00 */
[----:B------:R-:W3:Y:S01]  /*7800*/  LDL.LU.64 R146, [R1+0x4b8] ;  /* 0x0004b80001927983 */ /* 0x000ee20000300a00 */
[----:B------:R-:W-:-:S03]  /*7810*/  IMAD.MOV.U32 R14, RZ, RZ, R141 ;  /* 0x000000ffff0e7224 */ /* 0x000fc600078e008d */
[----:B------:R-:W3:Y:S01]  /*7820*/  LDL.LU.64 R144, [R1+0x4b0] ;  /* 0x0004b00001907983 */ /* 0x000ee20000300a00 */
[----:B------:R-:W-:Y:S01]  /*7830*/  IMAD.MOV.U32 R19, RZ, RZ, R138 ;  /* 0x000000ffff137224 */ /* 0x000fe200078e008a */
[----:B------:R-:W-:Y:S01]  /*7840*/  MOV R20, R137 ;  /* 0x0000008900147202 */ /* 0x000fe20000000f00 */
[----:B------:R-:W-:Y:S01]  /*7850*/  IMAD.MOV.U32 R18, RZ, RZ, R139 ;  /* 0x000000ffff127224 */ /* 0x000fe200078e008b */
        /* <DEDUP_REMOVED lines=136> */
[----:B------:R-:W-:-:S03]  /*80e0*/  IMAD.MOV.U32 R17, RZ, RZ, R46 ;  /* 0x000000ffff117224 */ /* 0x000fc600078e002e */
        /* <DEDUP_REMOVED lines=113> */
[----:B------:R0:W5:Y:S05]  /*8800*/  LDL.LU R0, [R1+0x2bc] ;  /* 0x0002bc0001007983 */ /* 0x00016a0000300800 */
        /* <DEDUP_REMOVED lines=96> */
[----:B------:R-:W-:Y:S01]  /*8e10*/  BPT.TRAP 0x1 ;  /* 0x000000040000795c */ /* 0x000fe20000300000 */
.L_x_27:
[----:B-----5:R-:W-:Y:S01]  /*8e20*/  ISETP.NE.AND P1, PT, R17, RZ, PT ;  /* 0x000000ff1100720c */ /* 0x020fe20003f25270 */
[----:B------:R-:W-:Y:S01]  /*8e30*/  IMAD.U32 R4, RZ, RZ, UR12 ;  /* 0x0000000cff047e24 */ /* 0x000fe2000f8e00ff */
[----:B------:R-:W-:-:S11]  /*8e40*/  UISETP.GT.U32.AND UP0, UPT, UR40, 0x1, UPT ;  /* 0x000000012800788c */ /* 0x000fd6000bf04070 */
[----:B------:R-:W-:-:S05]  /*8e50*/  @P1 LEA R4, R4, R0, 0x3 ;  /* 0x0000000004041211 */ /* 0x000fca00078e18ff */
[----:B------:R-:W-:-:S05]  /*8e60*/  @P1 VIADD R4, R4, 0x28 ;  /* 0x0000002804041836 */ /* 0x000fca0000000000 */
[----:B------:R-:W-:-:S04]  /*8e70*/  @P1 PRMT R4, R152, 0x654, R4 ;  /* 0x0000065498041816 */ /* 0x000fc80000000004 */
[----:B------:R0:W-:Y:S01]  /*8e80*/  @P1 SYNCS.ARRIVE.TRANS64.RED.A1T0 RZ, [R4+URZ], RZ ;  /* 0x000000ff04ff19a7 */ /* 0x0001e2000810043f */
[----:B------:R-:W-:-:S13]  /*8e90*/  PLOP3.LUT P1, PT, PT, PT, UP0, 0x80, 0x0 ;  /* 0x000000000000781c */ /* 0x000fda0003f2f008 */
[----:B0-----:R-:W-:Y:S05]  /*8ea0*/  @P1 BRA `(.L_x_28) ;  /* 0x0000000000041947 */ /* 0x001fea0003800000 */
[----:B------:R-:W-:Y:S01]  /*8eb0*/  BPT.TRAP 0x1 ;  /* 0x000000040000795c */ /* 0x000fe20000300000 */
.L_x_28:
[----:B------:R-:W-:Y:S02]  /*8ec0*/  UISETP.GT.AND UP2, UPT, UR6, 0x1, UPT ;  /* 0x000000010600788c */ /* 0x000fe4000bf44270 */
[----:B------:R-:W-:Y:S02]  /*8ed0*/  UIADD3 UR7, UR7, 0x1, URZ ;  /* 0x0000000107077890 */ /* 0x000fe4000fffe03f */
[----:B------:R-:W-:Y:S02]  /*8ee0*/  UIADD3 UR12, UR12, 0x1, URZ ;  /* 0x000000010c0c7890 */ /* 0x000fe4000fffe03f */
[----:B------:R-:W-:Y:S01]  /*8ef0*/  PLOP3.LUT P1, PT, PT, PT, UP2, 0x80, 0x0 ;  /* 0x000000000000781c */ /* 0x000fe20003f2f028 */
[----:B------:R-:W-:Y:S02]  /*8f00*/  UISETP.NE.AND UP0, UPT, UR7, 0x5, UPT ;  /* 0x000000050700788c */ /* 0x000fe4000bf05270 */
[----:B------:R-:W-:Y:S02]  /*8f10*/  UISETP.NE.AND UP1, UPT, UR12, 0x5, UPT ;  /* 0x000000050c00788c */ /* 0x000fe4000bf25270 */
[----:B------:R-:W-:-:S02]  /*8f20*/  USEL UR8, URZ, 0x1, UP0 ;  /* 0x000000013f087887 */ /* 0x000fc40008000000 */
[----:B------:R-:W-:Y:S02]  /*8f30*/  UIADD3 UR6, UR6, -0x1, URZ ;  /* 0xffffffff06067890 */ /* 0x000fe4000fffe03f */
[----:B------:R-:W-:Y:S02]  /*8f40*/  USEL UR7, UR7, URZ, UP0 ;  /* 0x0000003f07077287 */ /* 0x000fe40008000000 */
[----:B------:R-:W-:Y:S01]  /*8f50*/  USEL UR12, UR12, URZ, UP1 ;  /* 0x0000003f0c0c7287 */ /* 0x000fe20008800000 */
[----:B------:R-:W-:Y:S01]  /*8f60*/  LOP3.LUT R3, R3, UR8, RZ, 0x3c, !PT ;  /* 0x0000000803037c12 */ /* 0x000fe2000f8e3cff */
[----:B------:R-:W-:Y:S10]  /*8f70*/  @P1 BRA `(.L_x_29) ;  /* 0xffffffbc00501947 */ /* 0x000ff4000383ffff */
.L_x_22:
[----:B-----5:R-:W0:Y:S02]  /*8f80*/  LDC R3, c[0x0][0x28c] ;  /* 0x0000a300ff037b82 */ /* 0x020e240000000800 */
[----:B0-----:R-:W-:-:S13]  /*8f90*/  ISETP.GE.AND P1, PT, R3, 0x1, PT ;  /* 0x000000010300780c */ /* 0x001fda0003f26270 */
[----:B------:R-:W-:Y:S05]  /*8fa0*/  @!P1 BRA `(.L_x_30) ;  /* 0x0000000000549947 */ /* 0x000fea0003800000 */
[----:B------:R-:W-:Y:S05]  /*8fb0*/  @!P0 BRA `(.L_x_31) ;  /* 0x0000000000048947 */ /* 0x000fea0003800000 */
[----:B------:R-:W-:Y:S01]  /*8fc0*/  BPT.TRAP 0x1 ;  /* 0x000000040000795c */ /* 0x000fe20000300000 */
.L_x_31:
[----:B------:R-:W-:Y:S01]  /*8fd0*/  ISETP.NE.AND P0, PT, R17, RZ, PT ;  /* 0x000000ff1100720c */ /* 0x000fe20003f05270 */
[----:B------:R-:W-:-:S12]  /*8fe0*/  BSSY B0, `(.L_x_32) ;  /* 0x000000d000007945 */ /* 0x000fd80003800000 */
[----:B------:R-:W-:Y:S05]  /*8ff0*/  @!P0 BRA `(.L_x_33) ;  /* 0x00000000002c8947 */ /* 0x000fea0003800000 */
[----:B------:R-:W-:-:S04]  /*9000*/  UISETP.LT.AND UP0, UPT, UR44, 0x1, UPT ;  /* 0x000000012c00788c */ /* 0x000fc8000bf01270 */
[----:B------:R-:W-:-:S04]  /*9010*/  USEL UR6, UR44, 0x1, UP0 ;  /* 0x000000012c067887 */ /* 0x000fc80008000000 */
[----:B------:R-:W-:-:S04]  /*9020*/  UIADD3 UR6, UR39, UR44, -UR6 ;  /* 0x0000002c27067290 */ /* 0x000fc8000fffe806 */
[----:B------:R-:W-:-:S04]  /*9030*/  UIMAD.WIDE.U32 UR4, UR6, -0x33333333, URZ ;  /* 0xcccccccd060478a5 */ /* 0x000fc8000f8e003f */
[----:B------:R-:W-:-:S04]  /*9040*/  USHF.R.U32.HI UR4, URZ, 0x2, UR5 ;  /* 0x000000023f047899 */ /* 0x000fc80008011605 */
[----:B------:R-:W-:-:S06]  /*9050*/  UIMAD UR6, UR4, -0x5, UR6 ;  /* 0xfffffffb040678a4 */ /* 0x000fcc000f8e0206 */
[----:B------:R-:W-:-:S05]  /*9060*/  IMAD.U32 R3, RZ, RZ, UR6 ;  /* 0x00000006ff037e24 */ /* 0x000fca000f8e00ff */
[----:B------:R-:W-:-:S05]  /*9070*/  LEA R0, R3, R0, 0x3 ;  /* 0x0000000003007211 */ /* 0x000fca00078e18ff */
[----:B------:R-:W-:-:S05]  /*9080*/  VIADD R0, R0, 0x28 ;  /* 0x0000002800007836 */ /* 0x000fca0000000000 */
[----:B------:R-:W-:-:S04]  /*9090*/  PRMT R0, R152, 0x654, R0 ;  /* 0x0000065498007816 */ /* 0x000fc80000000000 */
[----:B------:R0:W-:Y:S03]  /*90a0*/  SYNCS.ARRIVE.TRANS64.RED.A1T0 RZ, [R0+URZ], RZ ;  /* 0x000000ff00ff79a7 */ /* 0x0001e6000810043f */
.L_x_33:
[----:B------:R-:W-:Y:S05]  /*90b0*/  BSYNC B0 ;  /* 0x0000000000007941 */ /* 0x000fea0003800000 */
.L_x_32:
[----:B------:R-:W-:-:S06]  /*90c0*/  UISETP.GT.U32.AND UP0, UPT, UR40, 0x1, UPT ;  /* 0x000000012800788c */ /* 0x000fcc000bf04070 */
[----:B------:R-:W-:-:S13]  /*90d0*/  PLOP3.LUT P0, PT, PT, PT, UP0, 0x80, 0x0 ;  /* 0x000000000000781c */ /* 0x000fda0003f0f008 */
[----:B------:R-:W-:Y:S05]  /*90e0*/  @P0 BRA `(.L_x_30) ;  /* 0x0000000000040947 */ /* 0x000fea0003800000 */
[----:B------:R-:W-:Y:S01]  /*90f0*/  BPT.TRAP 0x1 ;  /* 0x000000040000795c */ /* 0x000fe20000300000 */
.L_x_30:
[----:B------:R-:W1:Y:S01]  /*9100*/  S2R R8, SR_TID.X ;  /* 0x0000000000087919 */ /* 0x000e620000002100 */
[----:B------:R-:W-:Y:S01]  /*9110*/  IMAD.MOV.U32 R19, RZ, RZ, 0x6540 ;  /* 0x00006540ff137424 */ /* 0x000fe200078e00ff */
[----:B------:R-:W-:Y:S02]  /*9120*/  UIMAD.WIDE UR6, UR41, 0x100, URZ ;  /* 0x00000100290678a5 */ /* 0x000fe4000f8e023f */
[----:B------:R-:W-:Y:S01]  /*9130*/  USHF.R.S32.HI UR10, URZ, 0x1f, UR43 ;  /* 0x0000001f3f0a7899 */ /* 0x000fe2000801142b */
[----:B------:R-:W-:Y:S01]  /*9140*/  ULDC.64 UR8, c[0x0][0x5d0] ;  /* 0x0001740000087ab9 */ /* 0x000fe20000000a00 */
[----:B------:R-:W-:Y:S02]  /*9150*/  USHF.L.U32 UR41, UR41, 0x8, URZ ;  /* 0x0000000829297899 */ /* 0x000fe4000800063f */
[----:B------:R-:W-:Y:S02]  /*9160*/  UIMAD UR4, UR10, UR8, URZ ;  /* 0x000000080a0472a4 */ /* 0x000fe4000f8e023f */
[----:B------:R-:W-:-:S02]  /*9170*/  UIADD3 UR39, UR44, UR39, URZ ;  /* 0x000000272c277290 */ /* 0x000fc4000fffe03f */
[----:B------:R-:W-:Y:S02]  /*9180*/  UIMAD UR4, UR43, UR9, UR4 ;  /* 0x000000092b0472a4 */ /* 0x000fe4000f8e0204 */
[----:B------:R-:W-:Y:S02]  /*9190*/  UISETP.GT.U32.AND UP1, UPT, UR39, 0x4, UPT ;  /* 0x000000042700788c */ /* 0x000fe4000bf24070 */
[----:B------:R-:W-:Y:S02]  /*91a0*/  UISETP.GE.U32.AND UP2, UPT, UR44, 0x5, UPT ;  /* 0x000000052c00788c */ /* 0x000fe4000bf46070 */
[----:B------:R-:W-:Y:S01]  /*91b0*/  UISETP.LT.U32.AND UP1, UPT, UR44, 0x5, UP1 ;  /* 0x000000052c00788c */ /* 0x000fe20008f21070 */
[--C-:B-1----:R-:W-:Y:S02]  /*91c0*/  SHF.R.U32.HI R4, RZ, 0x7, R8.reuse ;  /* 0x00000007ff047819 */ /* 0x102fe40000011608 */
[----:B------:R-:W-:Y:S02]  /*91d0*/  SHF.R.U32.HI R5, RZ, 0x2, R8 ;  /* 0x00000002ff057819 */ /* 0x000fe40000011608 */
[----:B------:R-:W-:-:S02]  /*91e0*/  LOP3.LUT R4, R4, 0x1, RZ, 0xc0, !PT ;  /* 0x0000000104047812 */ /* 0x000fc400078ec0ff */
[C---:B------:R-:W-:Y:S02]  /*91f0*/  SHF.L.U32 R18, R8.reuse, 0x1, RZ ;  /* 0x0000000108127819 */ /* 0x040fe400000006ff */
[----:B------:R-:W-:Y:S01]  /*9200*/  LOP3.LUT R6, R8, 0x60, RZ, 0xc0, !PT ;  /* 0x0000006008067812 */ /* 0x000fe200078ec0ff */
[----:B------:R-:W-:Y:S01]  /*9210*/  IMAD.SHL.U32 R3, R4, 0x40, RZ ;  /* 0x0000004004037824 */ /* 0x000fe200078e00ff */
[----:B------:R-:W-:Y:S02]  /*9220*/  LOP3.LUT R5, R5, 0x7, RZ, 0xc0, !PT ;  /* 0x0000000705057812 */ /* 0x000fe400078ec0ff */
[----:B------:R-:W-:Y:S02]  /*9230*/  LOP3.LUT R18, R18, 0x6, RZ, 0xc0, !PT ;  /* 0x0000000612127812 */ /* 0x000fe400078ec0ff */
[----:B------:R-:W-:Y:S02]  /*9240*/  SHF.R.U32.HI R6, RZ, 0x1, R6 ;  /* 0x00000001ff067819 */ /* 0x000fe40000011606 */
[----:B------:R-:W-:-:S02]  /*9250*/  LOP3.LUT R3, R3, 0x40, R5, 0xe2, !PT ;  /* 0x0000004003037812 */ /* 0x000fc400078ee205 */
[----:B------:R-:W-:Y:S01]  /*9260*/  PRMT R18, R18, R19, UR42 ;  /* 0x0000002a12127e16 */ /* 0x000fe20008000013 */
[----:B------:R-:W-:Y:S01]  /*9270*/  USHF.L.U32 UR42, UR42, 0x8, URZ ;  /* 0x000000082a2a7899 */ /* 0x000fe2000800063f */
[----:B0-----:R-:W-:Y:S01]  /*9280*/  IADD3 R0, RZ, -R6, -R5 ;  /* 0x80000006ff007210 */ /* 0x001fe20007ffe805 */
[----:B------:R-:W-:Y:S01]  /*9290*/  IMAD.MOV.U32 R5, RZ, RZ, -0x2 ;  /* 0xfffffffeff057424 */ /* 0x000fe200078e00ff */
[----:B------:R-:W-:Y:S01]  /*92a0*/  LOP3.LUT R3, R3, UR6, R6, 0xfe, !PT ;  /* 0x0000000603037c12 */ /* 0x000fe2000f8efe06 */
[----:B------:R-:W-:Y:S01]  /*92b0*/  IMAD.U32 R6, RZ, RZ, UR8 ;  /* 0x00000008ff067e24 */ /* 0x000fe2000f8e00ff */
[----:B------:R-:W-:Y:S01]  /*92c0*/  SHF.R.S32.HI R19, RZ, 0x1f, R18 ;  /* 0x0000001fff137819 */ /* 0x000fe20000011412 */
[----:B------:R-:W-:Y:S01]  /*92d0*/  ULDC UR8, c[0x0][0x284] ;  /* 0x0000a10000087ab9 */ /* 0x000fe20000000800 */
[----:B------:R-:W-:Y:S02]  /*92e0*/  IMAD R0, R4, -0x40, R0 ;  /* 0xffffffc004007824 */ /* 0x000fe400078e0200 */
[----:B------:R-:W-:-:S02]  /*92f0*/  IMAD.U32 R153, RZ, RZ, UR8 ;  /* 0x00000008ff997e24 */ /* 0x000fc4000f8e00ff */
[----:B------:R-:W-:-:S03]  /*9300*/  IMAD.WIDE.U32 R6, R6, UR43, R18 ;  /* 0x0000002b06067c25 */ /* 0x000fc6000f8e0012 */
[----:B------:R-:W-:Y:S02]  /*9310*/  IADD3 R153, R153, -UR41, R0 ;  /* 0x8000002999997c10 */ /* 0x000fe4000fffe000 */
[----:B------:R-:W-:Y:S01]  /*9320*/  IADD3 R7, R7, UR4, RZ ;  /* 0x0000000407077c10 */ /* 0x000fe2000fffe0ff */
[----:B------:R-:W-:Y:S01]  /*9330*/  ULDC UR4, c[0x0][0x288] ;  /* 0x0000a20000047ab9 */ /* 0x000fe20000000800 */
[----:B------:R-:W-:Y:S01]  /*9340*/  LOP3.LUT R0, R8, 0x3, RZ, 0xc0, !PT ;  /* 0x0000000308007812 */ /* 0x000fe200078ec0ff */
[----:B------:R-:W-:-:S04]  /*9350*/  UISETP.GE.AND UP0, UPT, UR42, UR4, UPT ;  /* 0x000000042a00728c */ /* 0x000fc8000bf06270 */
[----:B------:R-:W-:Y:S01]  /*9360*/  UISETP.GE.OR UP0, UPT, UR41, UR8, UP0 ;  /* 0x000000082900728c */ /* 0x000fe20008706670 */
[----:B------:R-:W-:Y:S01]  /*9370*/  IMAD R0, R0, R5, UR4 ;  /* 0x0000000400007e24 */ /* 0x000fe2000f8e0205 */
[----:B------:R-:W-:Y:S02]  /*9380*/  UIMAD.WIDE.U32 UR4, UR39, -0x33333333, URZ ;  /* 0xcccccccd270478a5 */ /* 0x000fe4000f8e003f */
[----:B------:R-:W-:Y:S02]  /*9390*/  USEL UR8, URZ, 0x1, !UP1 ;  /* 0x000000013f087887 */ /* 0x000fe4000c800000 */
[----:B------:R-:W-:Y:S01]  /*93a0*/  PLOP3.LUT P0, PT, PT, PT, UP0, 0x80, 0x0 ;  /* 0x000000000000781c */ /* 0x000fe20003f0f008 */
[----:B------:R-:W-:Y:S01]  /*93b0*/  USHF.R.U32.HI UR4, URZ, 0x2, UR5 ;  /* 0x000000023f047899 */ /* 0x000fe20008011605 */
[----:B------:R-:W-:Y:S01]  /*93c0*/  IADD3 R0, R0, -UR42, RZ ;  /* 0x8000002a00007c10 */ /* 0x000fe2000fffe0ff */
[----:B------:R-:W-:Y:S02]  /*93d0*/  ULOP3.LUT UR38, UR38, UR8, URZ, 0x3c, !UPT ;  /* 0x0000000826267292 */ /* 0x000fe4000f8e3c3f */
[----:B------:R-:W-:-:S02]  /*93e0*/  UIMAD UR39, UR4, -0x5, UR39 ;  /* 0xfffffffb042778a4 */ /* 0x000fc4000f8e0227 */
[----:B------:R-:W-:Y:S01]  /*93f0*/  @UP2 ULOP3.LUT UR38, UR38, 0x1, UR4, 0x78, !UPT ;  /* 0x0000000126262892 */ /* 0x000fe2000f8e7804 */
[----:B------:R-:W-:-:S05]  /*9400*/  UMOV UR41, 0xffffffff ;  /* 0xffffffff00297882 */ /* 0x000fca0000000000 */
[----:B------:R-:W-:Y:S06]  /*9410*/  @P0 BRA `(.L_x_34) ;  /* 0x0000010400d80947 */ /* 0x000fec0003800000 */
[----:B------:R-:W-:Y:S01]  /*9420*/  FSETP.NEU.AND P0, PT, R16, RZ, PT ;  /* 0x000000ff1000720b */ /* 0x000fe20003f0d000 */
[----:B------:R-:W-:Y:S01]  /*9430*/  ULDC.64 UR8, c[0x0][0x5c8] ;  /* 0x0001720000087ab9 */ /* 0x000fe20000000a00 */
[----:B------:R-:W-:Y:S01]  /*9440*/  ISETP.GT.AND P3, PT, R153, RZ, PT ;  /* 0x000000ff9900720c */ /* 0x000fe20003f64270 */
[----:B------:R-:W-:Y:S01]  /*9450*/  UIMAD UR4, UR7, UR8, URZ ;  /* 0x00000008070472a4 */ /* 0x000fe2000f8e023f */
[----:B------:R-:W-:Y:S01]  /*9460*/  IMAD.U32 R10, RZ, RZ, UR9 ;  /* 0x00000009ff0a7e24 */ /* 0x000fe2000f8e00ff */
[----:B------:R-:W-:Y:S01]  /*9470*/  BSSY B0, `(.L_x_34) ;  /* 0x0001070000007945 */ /* 0x000fe20003800000 */
[----:B------:R-:W-:Y:S01]  /*9480*/  IMAD.WIDE.U32 R6, R3, UR8, R6 ;  /* 0x0000000803067c25 */ /* 0x000fe2000f8e0006 */
[----:B------:R-:W-:-:S03]  /*9490*/  ISETP.GT.AND P1, PT, R0, RZ, P3 ;  /* 0x000000ff0000720c */ /* 0x000fc60001f24270 */
[----:B------:R-:W-:-:S04]  /*94a0*/  IMAD R10, R3, R10, UR4 ;  /* 0x00000004030a7e24 */ /* 0x000fc8000f8e020a */
[----:B------:R-:W-:Y:S01]  /*94b0*/  IMAD.IADD R10, R7, 0x1, R10 ;  /* 0x00000001070a7824 */ /* 0x000fe200078e020a */
[----:B------:R-:W-:Y:S06]  /*94c0*/  @!P0 BRA `(.L_x_35) ;  /* 0x000000b800108947 */ /* 0x000fec0003800000 */
[----:B------:R-:W0:Y:S01]  /*94d0*/  LDC.64 R22, c[0x0][0x5b8] ;  /* 0x00016e00ff167b82 */ /* 0x000e220000000a00 */
[----:B------:R-:W2:Y:S01]  /*94e0*/  LDL.LU R11, [R1] ;  /* 0x00000000010b7983 */ /* 0x000ea20000300800 */
[----:B------:R-:W-:-:S06]  /*94f0*/  ULDC.64 UR4, c[0x0][0x5c0] ;  /* 0x0001700000047ab9 */ /* 0x000fcc0000000a00 */
[----:B------:R-:W1:Y:S08]  /*9500*/  LDC.64 R14, c[0x0][0x5b0] ;  /* 0x00016c00ff0e7b82 */ /* 0x000e700000000a00 */
[----:B------:R-:W3:Y:S01]  /*9510*/  LDC.64 R12, c[0x0][0x5a8] ;  /* 0x00016a00ff0c7b82 */ /* 0x000ee20000000a00 */
[C---:B0-----:R-:W-:Y:S02]  /*9520*/  IMAD R159, R22.reuse, UR10, RZ ;  /* 0x0000000a169f7c24 */ /* 0x041fe4000f8e02ff */
[----:B------:R-:W-:-:S04]  /*9530*/  IMAD.WIDE.U32 R154, R22, UR43, R18 ;  /* 0x0000002b169a7c25 */ /* 0x000fc8000f8e0012 */
[----:B------:R-:W-:Y:S02]  /*9540*/  IMAD R159, R23, UR43, R159 ;  /* 0x0000002b179f7c24 */ /* 0x000fe4000f8e029f */
[----:B-1----:R-:W-:Y:S02]  /*9550*/  IMAD R158, R14, UR7, RZ ;  /* 0x000000070e9e7c24 */ /* 0x002fe4000f8e02ff */
[----:B------:R-:W-:Y:S01]  /*9560*/  IMAD.MOV.U32 R20, RZ, RZ, R154 ;  /* 0x000000ffff147224 */ /* 0x000fe200078e009a */
[----:B------:R-:W-:Y:S01]  /*9570*/  IADD3 R21, R155, R159, RZ ;  /* 0x0000009f9b157210 */ /* 0x000fe20007ffe0ff */
[C---:B------:R-:W-:Y:S02]  /*9580*/  IMAD R158, R3.reuse, R15, R158 ;  /* 0x0000000f039e7224 */ /* 0x040fe400078e029e */
[----:B------:R-:W-:-:S04]  /*9590*/  IMAD.WIDE.U32 R4, R3, R14, R20 ;  /* 0x0000000e03047225 */ /* 0x000fc800078e0014 */
[----:B------:R-:W-:Y:S01]  /*95a0*/  IMAD.IADD R5, R5, 0x1, R158 ;  /* 0x0000000105057824 */ /* 0x000fe200078e029e */
[----:B---3--:R-:W-:-:S04]  /*95b0*/  LEA R8, P0, R4, R12, 0x1 ;  /* 0x0000000c04087211 */ /* 0x008fc800078008ff */
[----:B------:R-:W-:-:S05]  /*95c0*/  LEA.HI.X R9, R4, R13, R5, 0x1, P0 ;  /* 0x0000000d04097211 */ /* 0x000fca00000f0c05 */
[----:B------:R-:W3:Y:S01]  /*95d0*/  @P1 LDG.E.LTC128B.U16 R23, desc[UR36][R8.64] ;  /* 0x0000002408171981 */ /* 0x000ee2000c1e1520 */
[----:B------:R-:W-:Y:S01]  /*95e0*/  BSSY B1, `(.L_x_36) ;  /* 0x0000011000017945 */ /* 0x000fe20003800000 */
[----:B---3--:R-:W-:-:S05]  /*95f0*/  HADD2.F32 R4, -RZ, R23.H0_H0 ;  /* 0x20000017ff047230 */ /* 0x008fca0000004100 */
[----:B------:R-:W-:-:S04]  /*9600*/  FMUL R4, R4, R16 ;  /* 0x0000001004047220 */ /* 0x000fc80000400000 */
[----:B--2---:R-:W-:Y:S01]  /*9610*/  FFMA R7, R11, R2, R4 ;  /* 0x000000020b077223 */ /* 0x004fe20000000004 */
[----:B------:R-:W-:-:S04]  /*9620*/  LEA R4, P0, R6, UR4, 0x1 ;  /* 0x0000000406047c11 */ /* 0x000fc8000f8008ff */
[----:B------:R-:W-:Y:S02]  /*9630*/  LEA.HI.X R5, R6, UR5, R10, 0x1, P0 ;  /* 0x0000000506057c11 */ /* 0x000fe400080f0c0a */
[----:B------:R-:W-:-:S05]  /*9640*/  F2FP.F16.F32.PACK_AB R6, RZ, R7 ;  /* 0x00000007ff06723e */ /* 0x000fca00000000ff */
[----:B------:R0:W-:Y:S02]  /*9650*/  @P1 STG.E.U16 desc[UR36][R4.64], R6 ;  /* 0x0000000604001986 */ /* 0x0001e4000c101524 */
[----:B0-----:R-:W-:-:S05]  /*9660*/  IMAD.WIDE.U32 R6, R3, R14, R18 ;  /* 0x0000000e03067225 */ /* 0x001fca00078e0012 */
[----:B------:R-:W-:-:S03]  /*9670*/  IADD3 R7, R158, R7, RZ ;  /* 0x000000079e077210 */ /* 0x000fc60007ffe0ff */
[----:B------:R-:W-:-:S04]  /*9680*/  IMAD.WIDE.U32 R6, R22, UR43, R6 ;  /* 0x0000002b16067c25 */ /* 0x000fc8000f8e0006 */
[----:B------:R-:W-:Y:S01]  /*9690*/  IMAD.IADD R7, R159, 0x1, R7 ;  /* 0x000000019f077824 */ /* 0x000fe200078e0207 */
[----:B------:R-:W-:-:S04]  /*96a0*/  LEA R10, P0, R6, R12, 0x1 ;  /* 0x0000000c060a7211 */ /* 0x000fc800078008ff */
[----:B------:R-:W-:Y:S02]  /*96b0*/  LEA.HI.X R11, R6, R13, R7, 0x1, P0 ;  /* 0x0000000d060b7211 */ /* 0x000fe400000f0c07 */
[----:B------:R-:W-:-:S13]  /*96c0*/  ISETP.GT.AND P0, PT, R0, 0x1, P3 ;  /* 0x000000010000780c */ /* 0x000fda0001f04270 */
[----:B------:R-:W-:Y:S05]  /*96d0*/  @!P0 BRA `(.L_x_37) ;  /* 0x0000000000048947 */ /* 0x000fea0003800000 */
[----:B------:R0:W5:Y:S02]  /*96e0*/  LDG.E.LTC128B.U16 R23, desc[UR36][R10.64+0x2] ;  /* 0x000002240a177981 */ /* 0x000164000c1e1520 */
.L_x_37:
[----:B------:R-:W-:Y:S05]  /*96f0*/  BSYNC B1 ;  /* 0x0000000000017941 */ /* 0x000fea0003800000 */
.L_x_36:
[----:B------:R-:W2:Y:S01]  /*9700*/  LDL.LU R7, [R1+0x4] ;  /* 0x0000040001077983 */ /* 0x000ea20000300800 */
[----:B-----5:R-:W-:Y:S01]  /*9710*/  HADD2.F32 R6, -RZ, R23.H0_H0 ;  /* 0x20000017ff067230 */ /* 0x020fe20000004100 */
[C---:B------:R-:W-:Y:S01]  /*9720*/  SHF.L.U64.HI R157, R14.reuse, 0x3, R15 ;  /* 0x000000030e9d7819 */ /* 0x040fe2000001020f */
[----:B------:R-:W-:Y:S01]  /*9730*/  IMAD.SHL.U32 R156, R14, 0x8, RZ ;  /* 0x000000080e9c7824 */ /* 0x000fe200078e00ff */
[----:B------:R-:W3:Y:S02]  /*9740*/  LDL.LU R160, [R1+0x8] ;  /* 0x0000080001a07983 */ /* 0x000ee40000300800 */
[----:B------:R-:W-:-:S04]  /*9750*/  FMUL R6, R6, R16 ;  /* 0x0000001006067220 */ /* 0x000fc80000400000 */
[----:B--2---:R-:W-:-:S05]  /*9760*/  FFMA R6, R7, R2, R6 ;  /* 0x0000000207067223 */ /* 0x004fca0000000006 */
[----:B------:R-:W-:-:S05]  /*9770*/  F2FP.F16.F32.PACK_AB R6, RZ, R6 ;  /* 0x00000006ff06723e */ /* 0x000fca00000000ff */
[----:B------:R1:W-:Y:S01]  /*9780*/  @P0 STG.E.U16 desc[UR36][R4.64+0x2], R6 ;  /* 0x0000020604000986 */ /* 0x0003e2000c101524 */
[----:B------:R-:W-:-:S04]  /*9790*/  ISETP.GT.AND P0, PT, R153, 0x8, PT ;  /* 0x000000089900780c */ /* 0x000fc80003f04270 */
[----:B------:R-:W-:Y:S01]  /*97a0*/  ISETP.GT.AND P1, PT, R0, RZ, P0 ;  /* 0x000000ff0000720c */ /* 0x000fe20000724270 */
[----:B-1----:R-:W-:-:S05]  /*97b0*/  IMAD.WIDE.U32 R6, R3, R14, R156 ;  /* 0x0000000e03067225 */ /* 0x002fca00078e009c */
[----:B------:R-:W-:Y:S02]  /*97c0*/  IADD3 R158, R158, R7, RZ ;  /* 0x000000079e9e7210 */ /* 0x000fe40007ffe0ff */
[----:B------:R-:W-:-:S05]  /*97d0*/  IADD3 R7, P2, R154, R6, RZ ;  /* 0x000000069a077210 */ /* 0x000fca0007f5e0ff */
[----:B------:R-:W-:Y:S01]  /*97e0*/  IMAD.X R9, R158, 0x1, R21, P2 ;  /* 0x000000019e097824 */ /* 0x000fe200010e0615 */
[----:B------:R-:W-:-:S04]  /*97f0*/  LEA R8, P2, R7, R12, 0x1 ;  /* 0x0000000c07087211 */ /* 0x000fc800078408ff */
[----:B------:R-:W-:-:S05]  /*9800*/  LEA.HI.X R9, R7, R13, R9, 0x1, P2 ;  /* 0x0000000d07097211 */ /* 0x000fca00010f0c09 */
[----:B------:R1:W2:Y:S01]  /*9810*/  @P1 LDG.E.LTC128B.U16 R23, desc[UR36][R8.64] ;  /* 0x0000002408171981 */ /* 0x0002a2000c1e1520 */
[----:B------:R-:W-:Y:S01]  /*9820*/  IADD3 R6, P2, R18, R6, RZ ;  /* 0x0000000612067210 */ /* 0x000fe20007f5e0ff */
[----:B------:R-:W-:Y:S01]  /*9830*/  BSSY B1, `(.L_x_38) ;  /* 0x0000016000017945 */ /* 0x000fe20003800000 */
[----:B------:R-:W-:-:S03]  /*9840*/  ISETP.GT.AND P4, PT, R0, 0x1, P0 ;  /* 0x000000010000780c */ /* 0x000fc60000784270 */
[----:B------:R-:W-:Y:S01]  /*9850*/  IMAD.X R7, R19, 0x1, R158, P2 ;  /* 0x0000000113077824 */ /* 0x000fe200010e069e */
[----:B------:R-:W-:Y:S01]  /*9860*/  MOV R158, UR9 ;  /* 0x00000009009e7c02 */ /* 0x000fe20008000f00 */
[----:B------:R-:W-:-:S05]  /*9870*/  IMAD.WIDE.U32 R6, R22, UR43, R6 ;  /* 0x0000002b16067c25 */ /* 0x000fca000f8e0006 */
[----:B------:R-:W-:Y:S02]  /*9880*/  IADD3 R7, R159, R7, RZ ;  /* 0x000000079f077210 */ /* 0x000fe40007ffe0ff */
[----:B-1----:R-:W-:-:S04]  /*9890*/  LEA R8, P2, R6, R12, 0x1 ;  /* 0x0000000c06087211 */ /* 0x002fc800078408ff */
[----:B------:R-:W-:Y:S01]  /*98a0*/  LEA.HI.X R9, R6, R13, R7, 0x1, P2 ;  /* 0x0000000d06097211 */ /* 0x000fe200010f0c07 */
[----:B--2---:R-:W-:-:S05]  /*98b0*/  HADD2.F32 R6, -RZ, R23.H0_H0 ;  /* 0x20000017ff067230 */ /* 0x004fca0000004100 */
[----:B------:R-:W-:-:S04]  /*98c0*/  FMUL R6, R6, R16 ;  /* 0x0000001006067220 */ /* 0x000fc80000400000 */
[----:B---3--:R-:W-:Y:S01]  /*98d0*/  FFMA R7, R160, R2, R6 ;  /* 0x00000002a0077223 */ /* 0x008fe20000000006 */
[----:B------:R-:W-:Y:S02]  /*98e0*/  IMAD.U32 R160, RZ, RZ, UR8 ;  /* 0x00000008ffa07e24 */ /* 0x000fe4000f8e00ff */
[----:B------:R-:W-:Y:S02]  /*98f0*/  IMAD.U32 R6, RZ, RZ, UR8 ;  /* 0x00000008ff067e24 */ /* 0x000fe4000f8e00ff */
[----:B------:R-:W-:Y:S01]  /*9900*/  IMAD.SHL.U32 R160, R160, 0x10, RZ ;  /* 0x00000010a0a07824 */ /* 0x000fe200078e00ff */
[----:B------:R-:W-:Y:S02]  /*9910*/  F2FP.F16.F32.PACK_AB R7, RZ, R7 ;  /* 0x00000007ff07723e */ /* 0x000fe400000000ff */
[----:B------:R-:W-:Y:S02]  /*9920*/  SHF.L.U64.HI R158, R6, 0x4, R158 ;  /* 0x00000004069e7819 */ /* 0x000fe4000001029e */
[----:B------:R-:W-:-:S02]  /*9930*/  IADD3 R6, P2, R160, R4, RZ ;  /* 0x00000004a0067210 */ /* 0x000fc40007f5e0ff */
[----:B------:R-:W-:-:S03]  /*9940*/  PRMT R161, R7, 0x7610, R161 ;  /* 0x0000761007a17816 */ /* 0x000fc600000000a1 */
[----:B------:R-:W-:-:S05]  /*9950*/  IMAD.X R7, R158, 0x1, R5, P2 ;  /* 0x000000019e077824 */ /* 0x000fca00010e0605 */
[----:B------:R1:W-:Y:S01]  /*9960*/  @P1 STG.E.U16 desc[UR36][R6.64], R161 ;  /* 0x000000a106001986 */ /* 0x0003e2000c101524 */
[----:B------:R-:W-:Y:S05]  /*9970*/  @!P4 BRA `(.L_x_39) ;  /* 0x000000000004c947 */ /* 0x000fea0003800000 */
[----:B------:R2:W5:Y:S02]  /*9980*/  LDG.E.LTC128B.U16 R23, desc[UR36][R8.64+0x2] ;  /* 0x0000022408177981 */ /* 0x000564000c1e1520 */
.L_x_39:
[----:B------:R-:W-:Y:S05]  /*9990*/  BSYNC B1 ;  /* 0x0000000000017941 */ /* 0x000fea0003800000 */
.L_x_38:
[----:B------:R-:W3:Y:S01]  /*99a0*/  LDL.LU R162, [R1+0xc] ;  /* 0x00000c0001a27983 */ /* 0x000ee20000300800 */
[----:B-1---5:R-:W-:Y:S01]  /*99b0*/  HADD2.F32 R161, -RZ, R23.H0_H0 ;  /* 0x20000017ffa17230 */ /* 0x022fe20000004100 */
[----:B------:R-:W-:Y:S01]  /*99c0*/  ISETP.GT.AND P1, PT, R0, 0x8, P3 ;  /* 0x000000080000780c */ /* 0x000fe20001f24270 */
[----:B------:R-:W-:Y:S03]  /*99d0*/  BSSY B1, `(.L_x_40) ;  /* 0x0000007000017945 */ /* 0x000fe60003800000 */
[----:B------:R-:W-:-:S04]  /*99e0*/  FMUL R161, R161, R16 ;  /* 0x00000010a1a17220 */ /* 0x000fc80000400000 */
[----:B---3--:R-:W-:-:S05]  /*99f0*/  FFMA R161, R162, R2, R161 ;  /* 0x00000002a2a17223 */ /* 0x008fca00000000a1 */
[----:B------:R-:W-:-:S05]  /*9a00*/  F2FP.F16.F32.PACK_AB R161, RZ, R161 ;  /* 0x000000a1ffa1723e */ /* 0x000fca00000000ff */
[----:B------:R1:W-:Y:S01]  /*9a10*/  @P4 STG.E.U16 desc[UR36][R6.64+0x2], R161 ;  /* 0x000002a106004986 */ /* 0x0003e2000c101524 */
[----:B------:R-:W-:Y:S05]  /*9a20*/  @!P1 BRA `(.L_x_41) ;  /* 0x0000000000049947 */ /* 0x000fea0003800000 */
[----:B------:R3:W5:Y:S02]  /*9a30*/  LDG.E.LTC128B.U16 R23, desc[UR36][R10.64+0x10] ;  /* 0x000010240a177981 */ /* 0x000764000c1e1520 */
.L_x_41:
[----:B------:R-:W-:Y:S05]  /*9a40*/  BSYNC B1 ;  /* 0x0000000000017941 */ /* 0x000fea0003800000 */
.L_x_40:
[----:B------:R-:W4:Y:S01]  /*9a50*/  LDL.LU R162, [R1+0x10] ;  /* 0x0000100001a27983 */ /* 0x000f220000300800 */
[----:B-1---5:R-:W-:Y:S01]  /*9a60*/  HADD2.F32 R161, -RZ, R23.H0_H0 ;  /* 0x20000017ffa17230 */ /* 0x022fe20000004100 */
[----:B------:R-:W-:Y:S01]  /*9a70*/  ISETP.GT.AND P2, PT, R0, 0x9, P3 ;  /* 0x000000090000780c */ /* 0x000fe20001f44270 */
[----:B------:R-:W-:Y:S03]  /*9a80*/  BSSY B1, `(.L_x_42) ;  /* 0x0000007000017945 */ /* 0x000fe60003800000 */
[----:B------:R-:W-:-:S04]  /*9a90*/  FMUL R161, R161, R16 ;  /* 0x00000010a1a17220 */ /* 0x000fc80000400000 */
[----:B----4-:R-:W-:-:S05]  /*9aa0*/  FFMA R161, R162, R2, R161 ;  /* 0x00000002a2a17223 */ /* 0x010fca00000000a1 */
[----:B------:R-:W-:-:S05]  /*9ab0*/  F2FP.F16.F32.PACK_AB R161, RZ, R161 ;  /* 0x000000a1ffa1723e */ /* 0x000fca00000000ff */
[----:B------:R1:W-:Y:S01]  /*9ac0*/  @P1 STG.E.U16 desc[UR36][R4.64+0x10], R161 ;  /* 0x000010a104001986 */ /* 0x0003e2000c101524 */
[----:B------:R-:W-:Y:S05]  /*9ad0*/  @!P2 BRA `(.L_x_43) ;  /* 0x000000000004a947 */ /* 0x000fea0003800000 */
[----:B------:R4:W5:Y:S02]  /*9ae0*/  LDG.E.LTC128B.U16 R23, desc[UR36][R10.64+0x12] ;  /* 0x000012240a177981 */ /* 0x000964000c1e1520 */
.L_x_43:
[----:B------:R-:W-:Y:S05]  /*9af0*/  BSYNC B1 ;  /* 0x0000000000017941 */ /* 0x000fea0003800000 */
.L_x_42:
[----:B------:R-:W2:Y:S01]  /*9b00*/  LDL.LU R162, [R1+0x14] ;  /* 0x0000140001a27983 */ /* 0x000ea20000300800 */
[----:B-1---5:R-:W-:Y:S01]  /*9b10*/  HADD2.F32 R161, -RZ, R23.H0_H0 ;  /* 0x20000017ffa17230 */ /* 0x022fe20000004100 */
[----:B------:R-:W-:Y:S01]  /*9b20*/  ISETP.GT.AND P1, PT, R0, 0x8, P0 ;  /* 0x000000080000780c */ /* 0x000fe20000724270 */
[----:B------:R-:W-:Y:S03]  /*9b30*/  BSSY B1, `(.L_x_44) ;  /* 0x0000007000017945 */ /* 0x000fe60003800000 */
[----:B------:R-:W-:-:S04]  /*9b40*/  FMUL R161, R161, R16 ;  /* 0x00000010a1a17220 */ /* 0x000fc80000400000 */
[----:B--2---:R-:W-:-:S05]  /*9b50*/  FFMA R161, R162, R2, R161 ;  /* 0x00000002a2a17223 */ /* 0x004fca00000000a1 */
[----:B------:R-:W-:-:S05]  /*9b60*/  F2FP.F16.F32.PACK_AB R161, RZ, R161 ;  /* 0x000000a1ffa1723e */ /* 0x000fca00000000ff */
[----:B------:R1:W-:Y:S01]  /*9b70*/  @P2 STG.E.U16 desc[UR36][R4.64+0x12], R161 ;  /* 0x000012a104002986 */ /* 0x0003e2000c101524 */
[----:B------:R-:W-:Y:S05]  /*9b80*/  @!P1 BRA `(.L_x_45) ;  /* 0x0000000000049947 */ /* 0x000fea0003800000 */
[----:B------:R2:W5:Y:S02]  /*9b90*/  LDG.E.LTC128B.U16 R23, desc[UR36][R8.64+0x10] ;  /* 0x0000102408177981 */ /* 0x000564000c1e1520 */
.L_x_45:
[----:B------:R-:W-:Y:S05]  /*9ba0*/  BSYNC B1 ;  /* 0x0000000000017941 */ /* 0x000fea0003800000 */
.L_x_44:
        /* <DEDUP_REMOVED lines=10> */
.L_x_47:
[----:B------:R-:W-:Y:S05]  /*9c50*/  BSYNC B1 ;  /* 0x0000000000017941 */ /* 0x000fea0003800000 */
.L_x_46:
        /* <DEDUP_REMOVED lines=10> */
.L_x_49:
[----:B------:R-:W-:Y:S05]  /*9d00*/  BSYNC B1 ;  /* 0x0000000000017941 */ /* 0x000fea0003800000 */
.L_x_48:
        /* <DEDUP_REMOVED lines=10> */
.L_x_51:
[----:B------:R-:W-:Y:S05]  /*9db0*/  BSYNC B1 ;  /* 0x0000000000017941 */ /* 0x000fea0003800000 */
.L_x_50:
        /* <DEDUP_REMOVED lines=10> */
.L_x_53:
[----:B------:R-:W-:Y:S05]  /*9e60*/  BSYNC B1 ;  /* 0x0000000000017941 */ /* 0x000fea0003800000 */
.L_x_52:
        /* <DEDUP_REMOVED lines=10> */
.L_x_55:
[----:B------:R-:W-:Y:S05]  /*9f10*/  BSYNC B1 ;  /* 0x0000000000017941 */ /* 0x000fea0003800000 */
.L_x_54:
        /* <DEDUP_REMOVED lines=10> */
.L_x_57:
[----:B------:R-:W-:Y:S05]  /*9fc0*/  BSYNC B1 ;  /* 0x0000000000017941 */ /* 0x000fea0003800000 */
.L_x_56:
        /* <DEDUP_REMOVED lines=10> */
.L_x_59:
[----:B------:R-:W-:Y:S05]  /*a070*/  BSYNC B1 ;  /* 0x0000000000017941 */ /* 0x000fea0003800000 */
.L_x_58:
        /* <DEDUP_REMOVED lines=10> */
.L_x_61:
[----:B------:R-:W-:Y:S05]  /*a120*/  BSYNC B1 ;  /* 0x0000000000017941 */ /* 0x000fea0003800000 */
.L_x_60:
        /* <DEDUP_REMOVED lines=10> */
.L_x_63:
[----:B------:R-:W-:Y:S05]  /*a1d0*/  BSYNC B1 ;  /* 0x0000000000017941 */ /* 0x000fea0003800000 */
.L_x_62:
        /* <DEDUP_REMOVED lines=10> */
.L_x_65:
[----:B------:R-:W-:Y:S05]  /*a280*/  BSYNC B1 ;  /* 0x0000000000017941 */ /* 0x000fea0003800000 */
.L_x_64:
        /* <DEDUP_REMOVED lines=10> */
.L_x_67:
[----:B------:R-:W-:Y:S05]  /*a330*/  BSYNC B1 ;  /* 0x0000000000017941 */ /* 0x000fea0003800000 */
.L_x_66:
        /* <DEDUP_REMOVED lines=10> */
.L_x_69:
[----:B------:R-:W-:Y:S05]  /*a3e0*/  BSYNC B1 ;  /* 0x0000000000017941 */ /* 0x000fea0003800000 */
.L_x_68:
        /* <DEDUP_REMOVED lines=10> */
.L_x_71:
[----:B------:R-:W-:Y:S05]  /*a490*/  BSYNC B1 ;  /* 0x0000000000017941 */ /* 0x000fea0003800000 */
.L_x_70:
        /* <DEDUP_REMOVED lines=10> */
.L_x_73:
[----:B------:R-:W-:Y:S05]  /*a540*/  BSYNC B1 ;  /* 0x0000000000017941 */ /* 0x000fea0003800000 */
.L_x_72:
        /* <DEDUP_REMOVED lines=10> */
.L_x_75:
[----:B------:R-:W-:Y:S05]  /*a5f0*/  BSYNC B1 ;  /* 0x0000000000017941 */ /* 0x000fea0003800000 */
.L_x_74:
        /* <DEDUP_REMOVED lines=10> */
.L_x_77:
[----:B------:R-:W-:Y:S05]  /*a6a0*/  BSYNC B1 ;  /* 0x0000000000017941 */ /* 0x000fea0003800000 */
.L_x_76:
        /* <DEDUP_REMOVED lines=10> */
.L_x_79:
[----:B------:R-:W-:Y:S05]  /*a750*/  BSYNC B1 ;  /* 0x0000000000017941 */ /* 0x000fea0003800000 */
.L_x_78:
        /* <DEDUP_REMOVED lines=10> */
.L_x_81:
[----:B------:R-:W-:Y:S05]  /*a800*/  BSYNC B1 ;  /* 0x0000000000017941 */ /* 0x000fea0003800000 */
.L_x_80:
        /* <DEDUP_REMOVED lines=10> */
.L_x_83:
[----:B------:R-:W-:Y:S05]  /*a8b0*/  BSYNC B1 ;  /* 0x0000000000017941 */ /* 0x000fea0003800000 */
.L_x_82:
        /* <DEDUP_REMOVED lines=10> */
.L_x_85:
[----:B------:R-:W-:Y:S05]  /*a960*/  BSYNC B1 ;  /* 0x0000000000017941 */ /* 0x000fea0003800000 */
.L_x_84:
        /* <DEDUP_REMOVED lines=10> */
.L_x_87:
[----:B------:R-:W-:Y:S05]  /*aa10*/  BSYNC B1 ;  /* 0x0000000000017941 */ /* 0x000fea0003800000 */
.L_x_86:
        /* <DEDUP_REMOVED lines=10> */
.L_x_89:
[----:B------:R-:W-:Y:S05]  /*aac0*/  BSYNC B1 ;  /* 0x0000000000017941 */ /* 0x000fea0003800000 */
.L_x_88:
        /* <DEDUP_REMOVED lines=10> */
.L_x_91:
[----:B------:R-:W-:Y:S05]  /*ab70*/  BSYNC B1 ;  /* 0x0000000000017941 */ /* 0x000fea0003800000 */
.L_x_90:
        /* <DEDUP_REMOVED lines=10> */
.L_x_93:
[----:B------:R-:W-:Y:S05]  /*ac20*/  BSYNC B1 ;  /* 0x0000000000017941 */ /* 0x000fea0003800000 */
.L_x_92:
        /* <DEDUP_REMOVED lines=10> */
.L_x_95:
[----:B------:R-:W-:Y:S05]  /*acd0*/  BSYNC B1 ;  /* 0x0000000000017941 */ /* 0x000fea0003800000 */
.L_x_94:
        /* <DEDUP_REMOVED lines=10> */
.L_x_97:
[----:B------:R-:W-:Y:S05]  /*ad80*/  BSYNC B1 ;  /* 0x0000000000017941 */ /* 0x000fea0003800000 */
.L_x_96:
        /* <DEDUP_REMOVED lines=10> */
.L_x_99:
[----:B------:R-:W-:Y:S05]  /*ae30*/  BSYNC B1 ;  /* 0x0000000000017941 */ /* 0x000fea0003800000 */
.L_x_98:
        /* <DEDUP_REMOVED lines=10> */
.L_x_101:
[----:B------:R-:W-:Y:S05]  /*aee0*/  BSYNC B1 ;  /* 0x0000000000017941 */ /* 0x000fea0003800000 */
.L_x_100:
        /* <DEDUP_REMOVED lines=10> */
.L_x_103:
[----:B------:R-:W-:Y:S05]  /*af90*/  BSYNC B1 ;  /* 0x0000000000017941 */ /* 0x000fea0003800000 */
.L_x_102:
        /* <DEDUP_REMOVED lines=10> */
.L_x_105:
[----:B------:R-:W-:Y:S05]  /*b040*/  BSYNC B1 ;  /* 0x0000000000017941 */ /* 0x000fea0003800000 */
.L_x_104:
        /* <DEDUP_REMOVED lines=10> */
.L_x_107:
[----:B------:R-:W-:Y:S05]  /*b0f0*/  BSYNC B1 ;  /* 0x0000000000017941 */ /* 0x000fea0003800000 */
.L_x_106:
        /* <DEDUP_REMOVED lines=10> */
.L_x_109:
[----:B------:R-:W-:Y:S05]  /*b1a0*/  BSYNC B1 ;  /* 0x0000000000017941 */ /* 0x000fea0003800000 */
.L_x_108:
        /* <DEDUP_REMOVED lines=10> */
.L_x_111:
[----:B------:R-:W-:Y:S05]  /*b250*/  BSYNC B1 ;  /* 0x0000000000017941 */ /* 0x000fea0003800000 */
.L_x_110:
        /* <DEDUP_REMOVED lines=10> */
.L_x_113:
[----:B------:R-:W-:Y:S05]  /*b300*/  BSYNC B1 ;  /* 0x0000000000017941 */ /* 0x000fea0003800000 */
.L_x_112:
        /* <DEDUP_REMOVED lines=10> */
.L_x_115:
[----:B------:R-:W-:Y:S05]  /*b3b0*/  BSYNC B1 ;  /* 0x0000000000017941 */ /* 0x000fea0003800000 */
.L_x_114:
        /* <DEDUP_REMOVED lines=10> */
.L_x_117:
[----:B------:R-:W-:Y:S05]  /*b460*/  BSYNC B1 ;  /* 0x0000000000017941 */ /* 0x000fea0003800000 */
.L_x_116:
        /* <DEDUP_REMOVED lines=10> */
.L_x_119:
[----:B------:R-:W-:Y:S05]  /*b510*/  BSYNC B1 ;  /* 0x0000000000017941 */ /* 0x000fea0003800000 */
.L_x_118:
        /* <DEDUP_REMOVED lines=10> */
.L_x_121:
[----:B------:R-:W-:Y:S05]  /*b5c0*/  BSYNC B1 ;  /* 0x0000000000017941 */ /* 0x000fea0003800000 */
.L_x_120:
        /* <DEDUP_REMOVED lines=10> */
.L_x_123:
[----:B------:R-:W-:Y:S05]  /*b670*/  BSYNC B1 ;  /* 0x0000000000017941 */ /* 0x000fea0003800000 */
.L_x_122:
        /* <DEDUP_REMOVED lines=10> */
.L_x_125:
[----:B------:R-:W-:Y:S05]  /*b720*/  BSYNC B1 ;  /* 0x0000000000017941 */ /* 0x000fea0003800000 */
.L_x_124:
        /* <DEDUP_REMOVED lines=10> */
.L_x_127:
[----:B------:R-:W-:Y:S05]  /*b7d0*/  BSYNC B1 ;  /* 0x0000000000017941 */ /* 0x000fea0003800000 */
.L_x_126:
        /* <DEDUP_REMOVED lines=10> */
.L_x_129:
[----:B------:R-:W-:Y:S05]  /*b880*/  BSYNC B1 ;  /* 0x0000000000017941 */ /* 0x000fea0003800000 */
.L_x_128:
        /* <DEDUP_REMOVED lines=10> */
.L_x_131:
[----:B------:R-:W-:Y:S05]  /*b930*/  BSYNC B1 ;  /* 0x0000000000017941 */ /* 0x000fea0003800000 */
.L_x_130:
        /* <DEDUP_REMOVED lines=10> */
.L_x_133:
[----:B------:R-:W-:Y:S05]  /*b9e0*/  BSYNC B1 ;  /* 0x0000000000017941 */ /* 0x000fea0003800000 */
.L_x_132:
        /* <DEDUP_REMOVED lines=10> */
.L_x_135:
[----:B------:R-:W-:Y:S05]  /*ba90*/  BSYNC B1 ;  /* 0x0000000000017941 */ /* 0x000fea0003800000 */
.L_x_134:
        /* <DEDUP_REMOVED lines=10> */
.L_x_137:
[----:B------:R-:W-:Y:S05]  /*bb40*/  BSYNC B1 ;  /* 0x0000000000017941 */ /* 0x000fea0003800000 */
.L_x_136:
        /* <DEDUP_REMOVED lines=10> */
.L_x_139:
[----:B------:R-:W-:Y:S05]  /*bbf0*/  BSYNC B1 ;  /* 0x0000000000017941 */ /* 0x000fea0003800000 */
.L_x_138:
        /* <DEDUP_REMOVED lines=10> */
.L_x_141:
[----:B------:R-:W-:Y:S05]  /*bca0*/  BSYNC B1 ;  /* 0x0000000000017941 */ /* 0x000fea0003800000 */
.L_x_140:
        /* <DEDUP_REMOVED lines=10> */
.L_x_143:
[----:B------:R-:W-:Y:S05]  /*bd50*/  BSYNC B1 ;  /* 0x0000000000017941 */ /* 0x000fea0003800000 */
.L_x_142:
        /* <DEDUP_REMOVED lines=10> */
.L_x_145:
[----:B------:R-:W-:Y:S05]  /*be00*/  BSYNC B1 ;  /* 0x0000000000017941 */ /* 0x000fea0003800000 */
.L_x_144:
        /* <DEDUP_REMOVED lines=10> */
.L_x_147:
[----:B------:R-:W-:Y:S05]  /*beb0*/  BSYNC B1 ;  /* 0x0000000000017941 */ /* 0x000fea0003800000 */
.L_x_146:
        /* <DEDUP_REMOVED lines=10> */
.L_x_149:
[----:B------:R-:W-:Y:S05]  /*bf60*/  BSYNC B1 ;  /* 0x0000000000017941 */ /* 0x000fea0003800000 */
.L_x_148:
        /* <DEDUP_REMOVED lines=10> */
.L_x_151:
[----:B------:R-:W-:Y:S05]  /*c010*/  BSYNC B1 ;  /* 0x0000000000017941 */ /* 0x000fea0003800000 */
.L_x_150:
        /* <DEDUP_REMOVED lines=10> */
.L_x_153:
[----:B------:R-:W-:Y:S05]  /*c0c0*/  BSYNC B1 ;  /* 0x0000000000017941 */ /* 0x000fea0003800000 */
.L_x_152:
        /* <DEDUP_REMOVED lines=10> */
.L_x_155:
[----:B------:R-:W-:Y:S05]  /*c170*/  BSYNC B1 ;  /* 0x0000000000017941 */ /* 0x000fea0003800000 */
.L_x_154:
        /* <DEDUP_REMOVED lines=10> */
.L_x_157:
[----:B------:R-:W-:Y:S05]  /*c220*/  BSYNC B1 ;  /* 0x0000000000017941 */ /* 0x000fea0003800000 */
.L_x_156:
        /* <DEDUP_REMOVED lines=10> */
.L_x_159:
[----:B------:R-:W-:Y:S05]  /*c2d0*/  BSYNC B1 ;  /* 0x0000000000017941 */ /* 0x000fea0003800000 */
.L_x_158:
        /* <DEDUP_REMOVED lines=10> */
.L_x_161:
[----:B------:R-:W-:Y:S05]  /*c380*/  BSYNC B1 ;  /* 0x0000000000017941 */ /* 0x000fea0003800000 */
.L_x_160:
        /* <DEDUP_REMOVED lines=10> */
.L_x_163:
[----:B------:R-:W-:Y:S05]  /*c430*/  BSYNC B1 ;  /* 0x0000000000017941 */ /* 0x000fea0003800000 */
.L_x_162:
        /* <DEDUP_REMOVED lines=10> */
.L_x_165:
[----:B------:R-:W-:Y:S05]  /*c4e0*/  BSYNC B1 ;  /* 0x0000000000017941 */ /* 0x000fea0003800000 */
.L_x_164:
        /* <DEDUP_REMOVED lines=10> */
.L_x_167:
[----:B------:R-:W-:Y:S05]  /*c590*/  BSYNC B1 ;  /* 0x0000000000017941 */ /* 0x000fea0003800000 */
.L_x_166:
        /* <DEDUP_REMOVED lines=10> */
.L_x_169:
[----:B------:R-:W-:Y:S05]  /*c640*/  BSYNC B1 ;  /* 0x0000000000017941 */ /* 0x000fea0003800000 */
.L_x_168:
        /* <DEDUP_REMOVED lines=10> */
.L_x_171:
[----:B------:R-:W-:Y:S05]  /*c6f0*/  BSYNC B1 ;  /* 0x0000000000017941 */ /* 0x000fea0003800000 */
.L_x_170:
        /* <DEDUP_REMOVED lines=10> */
.L_x_173:
[----:B------:R-:W-:Y:S05]  /*c7a0*/  BSYNC B1 ;  /* 0x0000000000017941 */ /* 0x000fea0003800000 */
.L_x_172:
        /* <DEDUP_REMOVED lines=10> */
.L_x_175:
[----:B------:R-:W-:Y:S05]  /*c850*/  BSYNC B1 ;  /* 0x0000000000017941 */ /* 0x000fea0003800000 */
.L_x_174:
        /* <DEDUP_REMOVED lines=10> */
.L_x_177:
[----:B------:R-:W-:Y:S05]  /*c900*/  BSYNC B1 ;  /* 0x0000000000017941 */ /* 0x000fea0003800000 */
.L_x_176:
        /* <DEDUP_REMOVED lines=10> */
.L_x_179:
[----:B------:R-:W-:Y:S05]  /*c9b0*/  BSYNC B1 ;  /* 0x0000000000017941 */ /* 0x000fea0003800000 */
.L_x_178:
        /* <DEDUP_REMOVED lines=10> */
.L_x_181:
[----:B------:R-:W-:Y:S05]  /*ca60*/  BSYNC B1 ;  /* 0x0000000000017941 */ /* 0x000fea0003800000 */
.L_x_180:
        /* <DEDUP_REMOVED lines=10> */
.L_x_183:
[----:B------:R-:W-:Y:S05]  /*cb10*/  BSYNC B1 ;  /* 0x0000000000017941 */ /* 0x000fea0003800000 */
.L_x_182:
        /* <DEDUP_REMOVED lines=10> */
.L_x_185:
[----:B------:R-:W-:Y:S05]  /*cbc0*/  BSYNC B1 ;  /* 0x0000000000017941 */ /* 0x000fea0003800000 */
.L_x_184:
        /* <DEDUP_REMOVED lines=10> */
.L_x_187:
[----:B------:R-:W-:Y:S05]  /*cc70*/  BSYNC B1 ;  /* 0x0000000000017941 */ /* 0x000fea0003800000 */
.L_x_186:
        /* <DEDUP_REMOVED lines=10> */
.L_x_189:
[----:B------:R-:W-:Y:S05]  /*cd20*/  BSYNC B1 ;  /* 0x0000000000017941 */ /* 0x000fea0003800000 */
.L_x_188:
        /* <DEDUP_REMOVED lines=10> */
.L_x_191:
[----:B------:R-:W-:Y:S05]  /*cdd0*/  BSYNC B1 ;  /* 0x0000000000017941 */ /* 0x000fea0003800000 */
.L_x_190:
        /* <DEDUP_REMOVED lines=10> */
.L_x_193:
[----:B------:R-:W-:Y:S05]  /*ce80*/  BSYNC B1 ;  /* 0x0000000000017941 */ /* 0x000fea0003800000 */
.L_x_192:
        /* <DEDUP_REMOVED lines=10> */
.L_x_195:
[----:B------:R-:W-:Y:S05]  /*cf30*/  BSYNC B1 ;  /* 0x0000000000017941 */ /* 0x000fea0003800000 */
.L_x_194:
        /* <DEDUP_REMOVED lines=10> */
.L_x_197:
[----:B------:R-:W-:Y:S05]  /*cfe0*/  BSYNC B1 ;  /* 0x0000000000017941 */ /* 0x000fea0003800000 */
.L_x_196:
        /* <DEDUP_REMOVED lines=10> */
.L_x_199:
[----:B------:R-:W-:Y:S05]  /*d090*/  BSYNC B1 ;  /* 0x0000000000017941 */ /* 0x000fea0003800000 */
.L_x_198:
        /* <DEDUP_REMOVED lines=10> */
.L_x_201:
[----:B------:R-:W-:Y:S05]  /*d140*/  BSYNC B1 ;  /* 0x0000000000017941 */ /* 0x000fea0003800000 */
.L_x_200:
        /* <DEDUP_REMOVED lines=10> */
.L_x_203:
[----:B------:R-:W-:Y:S05]  /*d1f0*/  BSYNC B1 ;  /* 0x0000000000017941 */ /* 0x000fea0003800000 */
.L_x_202:
        /* <DEDUP_REMOVED lines=10> */
.L_x_205:
[----:B------:R-:W-:Y:S05]  /*d2a0*/  BSYNC B1 ;  /* 0x0000000000017941 */ /* 0x000fea0003800000 */
.L_x_204:
        /* <DEDUP_REMOVED lines=10> */
.L_x_207:
[----:B------:R-:W-:Y:S05]  /*d350*/  BSYNC B1 ;  /* 0x0000000000017941 */ /* 0x000fea0003800000 */
.L_x_206:
        /* <DEDUP_REMOVED lines=10> */
.L_x_209:
[----:B------:R-:W-:Y:S05]  /*d400*/  BSYNC B1 ;  /* 0x0000000000017941 */ /* 0x000fea0003800000 */
.L_x_208:
        /* <DEDUP_REMOVED lines=10> */
.L_x_211:
[----:B------:R-:W-:Y:S05]  /*d4b0*/  BSYNC B1 ;  /* 0x0000000000017941 */ /* 0x000fea0003800000 */
.L_x_210:
        /* <DEDUP_REMOVED lines=10> */
.L_x_213:
[----:B------:R-:W-:Y:S05]  /*d560*/  BSYNC B1 ;  /* 0x0000000000017941 */ /* 0x000fea0003800000 */
.L_x_212:
        /* <DEDUP_REMOVED lines=10> */
.L_x_215:
[----:B------:R-:W-:Y:S05]  /*d610*/  BSYNC B1 ;  /* 0x0000000000017941 */ /* 0x000fea0003800000 */
.L_x_214:
        /* <DEDUP_REMOVED lines=10> */
.L_x_217:
[----:B------:R-:W-:Y:S05]  /*d6c0*/  BSYNC B1 ;  /* 0x0000000000017941 */ /* 0x000fea0003800000 */
.L_x_216:
        /* <DEDUP_REMOVED lines=10> */
.L_x_219:
[----:B------:R-:W-:Y:S05]  /*d770*/  BSYNC B1 ;  /* 0x0000000000017941 */ /* 0x000fea0003800000 */
.L_x_218:
        /* <DEDUP_REMOVED lines=10> */
.L_x_221:
[----:B------:R-:W-:Y:S05]  /*d820*/  BSYNC B1 ;  /* 0x0000000000017941 */ /* 0x000fea0003800000 */
.L_x_220:
        /* <DEDUP_REMOVED lines=10> */
.L_x_223:
[----:B------:R-:W-:Y:S05]  /*d8d0*/  BSYNC B1 ;  /* 0x0000000000017941 */ /* 0x000fea0003800000 */
.L_x_222:
        /* <DEDUP_REMOVED lines=10> */
.L_x_225:
[----:B------:R-:W-:Y:S05]  /*d980*/  BSYNC B1 ;  /* 0x0000000000017941 */ /* 0x000fea0003800000 */
.L_x_224:
        /* <DEDUP_REMOVED lines=10> */
.L_x_227:
[----:B------:R-:W-:Y:S05]  /*da30*/  BSYNC B1 ;  /* 0x0000000000017941 */ /* 0x000fea0003800000 */
.L_x_226:
        /* <DEDUP_REMOVED lines=10> */
.L_x_229:
[----:B------:R-:W-:Y:S05]  /*dae0*/  BSYNC B1 ;  /* 0x0000000000017941 */ /* 0x000fea0003800000 */
.L_x_228:
        /* <DEDUP_REMOVED lines=10> */
.L_x_231:
[----:B------:R-:W-:Y:S05]  /*db90*/  BSYNC B1 ;  /* 0x0000000000017941 */ /* 0x000fea0003800000 */
.L_x_230:
        /* <DEDUP_REMOVED lines=10> */
.L_x_233:
[----:B------:R-:W-:Y:S05]  /*dc40*/  BSYNC B1 ;  /* 0x0000000000017941 */ /* 0x000fea0003800000 */
.L_x_232:
        /* <DEDUP_REMOVED lines=10> */
.L_x_235:
[----:B------:R-:W-:Y:S05]  /*dcf0*/  BSYNC B1 ;  /* 0x0000000000017941 */ /* 0x000fea0003800000 */
.L_x_234:
        /* <DEDUP_REMOVED lines=10> */
.L_x_237:
[----:B------:R-:W-:Y:S05]  /*dda0*/  BSYNC B1 ;  /* 0x0000000000017941 */ /* 0x000fea0003800000 */
.L_x_236:
        /* <DEDUP_REMOVED lines=10> */
.L_x_239:
[----:B------:R-:W-:Y:S05]  /*de50*/  BSYNC B1 ;  /* 0x0000000000017941 */ /* 0x000fea0003800000 */
.L_x_238:
        /* <DEDUP_REMOVED lines=10> */
.L_x_241:
[----:B------:R-:W-:Y:S05]  /*df00*/  BSYNC B1 ;  /* 0x0000000000017941 */ /* 0x000fea0003800000 */
.L_x_240:
        /* <DEDUP_REMOVED lines=10> */
.L_x_243:
[----:B------:R-:W-:Y:S05]  /*dfb0*/  BSYNC B1 ;  /* 0x0000000000017941 */ /* 0x000fea0003800000 */
.L_x_242:
        /* <DEDUP_REMOVED lines=10> */
.L_x_245:
[----:B------:R-:W-:Y:S05]  /*e060*/  BSYNC B1 ;  /* 0x0000000000017941 */ /* 0x000fea0003800000 */
.L_x_244:
        /* <DEDUP_REMOVED lines=10> */
.L_x_247:
[----:B------:R-:W-:Y:S05]  /*e110*/  BSYNC B1 ;  /* 0x0000000000017941 */ /* 0x000fea0003800000 */
.L_x_246:
        /* <DEDUP_REMOVED lines=10> */
.L_x_249:
[----:B------:R-:W-:Y:S05]  /*e1c0*/  BSYNC B1 ;  /* 0x0000000000017941 */ /* 0x000fea0003800000 */
.L_x_248:
        /* <DEDUP_REMOVED lines=10> */
.L_x_251:
[----:B------:R-:W-:Y:S05]  /*e270*/  BSYNC B1 ;  /* 0x0000000000017941 */ /* 0x000fea0003800000 */
.L_x_250:
        /* <DEDUP_REMOVED lines=10> */
.L_x_253:
[----:B------:R-:W-:Y:S05]  /*e320*/  BSYNC B1 ;  /* 0x0000000000017941 */ /* 0x000fea0003800000 */
.L_x_252:
        /* <DEDUP_REMOVED lines=10> */
.L_x_255:
[----:B------:R-:W-:Y:S05]  /*e3d0*/  BSYNC B1 ;  /* 0x0000000000017941 */ /* 0x000fea0003800000 */
.L_x_254:
        /* <DEDUP_REMOVED lines=10> */
.L_x_257:
[----:B------:R-:W-:Y:S05]  /*e480*/  BSYNC B1 ;  /* 0x0000000000017941 */ /* 0x000fea0003800000 */
.L_x_256:
        /* <DEDUP_REMOVED lines=10> */
.L_x_259:
[----:B------:R-:W-:Y:S05]  /*e530*/  BSYNC B1 ;  /* 0x0000000000017941 */ /* 0x000fea0003800000 */
.L_x_258:
        /* <DEDUP_REMOVED lines=10> */
.L_x_261:
[----:B------:R-:W-:Y:S05]  /*e5e0*/  BSYNC B1 ;  /* 0x0000000000017941 */ /* 0x000fea0003800000 */
.L_x_260:
        /* <DEDUP_REMOVED lines=10> */
.L_x_263:
[----:B------:R-:W-:Y:S05]  /*e690*/  BSYNC B1 ;  /* 0x0000000000017941 */ /* 0x000fea0003800000 */
.L_x_262:
        /* <DEDUP_REMOVED lines=10> */
.L_x_265:
[----:B------:R-:W-:Y:S05]  /*e740*/  BSYNC B1 ;  /* 0x0000000000017941 */ /* 0x000fea0003800000 */
.L_x_264:
        /* <DEDUP_REMOVED lines=10> */
.L_x_267:
[----:B------:R-:W-:Y:S05]  /*e7f0*/  BSYNC B1 ;  /* 0x0000000000017941 */ /* 0x000fea0003800000 */
.L_x_266:
        /* <DEDUP_REMOVED lines=10> */
.L_x_269:
[----:B------:R-:W-:Y:S05]  /*e8a0*/  BSYNC B1 ;  /* 0x0000000000017941 */ /* 0x000fea0003800000 */
.L_x_268:
        /* <DEDUP_REMOVED lines=10> */
.L_x_271:
[----:B------:R-:W-:Y:S05]  /*e950*/  BSYNC B1 ;  /* 0x0000000000017941 */ /* 0x000fea0003800000 */
.L_x_270:
        /* <DEDUP_REMOVED lines=10> */
.L_x_273:
[----:B------:R-:W-:Y:S05]  /*ea00*/  BSYNC B1 ;  /* 0x0000000000017941 */ /* 0x000fea0003800000 */
.L_x_272:
        /* <DEDUP_REMOVED lines=10> */
.L_x_275:
[----:B------:R-:W-:Y:S05]  /*eab0*/  BSYNC B1 ;  /* 0x0000000000017941 */ /* 0x000fea0003800000 */
.L_x_274:
        /* <DEDUP_REMOVED lines=10> */
.L_x_277:
[----:B------:R-:W-:Y:S05]  /*eb60*/  BSYNC B1 ;  /* 0x0000000000017941 */ /* 0x000fea0003800000 */
.L_x_276:
        /* <DEDUP_REMOVED lines=10> */
.L_x_279:
[----:B------:R-:W-:Y:S05]  /*ec10*/  BSYNC B1 ;  /* 0x0000000000017941 */ /* 0x000fea0003800000 */
.L_x_278:
        /* <DEDUP_REMOVED lines=10> */
.L_x_281:
[----:B------:R-:W-:Y:S05]  /*ecc0*/  BSYNC B1 ;  /* 0x0000000000017941 */ /* 0x000fea0003800000 */
.L_x_280:
        /* <DEDUP_REMOVED lines=10> */
.L_x_283:
[----:B------:R-:W-:Y:S05]  /*ed70*/  BSYNC B1 ;  /* 0x0000000000017941 */ /* 0x000fea0003800000 */
.L_x_282:
[----:B0-234-:R-:W2:Y:S01]  /*ed80*/  LDL.LU R10, [R1+0x1f4] ;  /* 0x0001f400010a7983 */ /* 0x01dea20000300800 */
[----:B-----5:R-:W-:Y:S01]  /*ed90*/  HADD2.F32 R11, -RZ, R23.H0_H0 ;  /* 0x20000017ff0b7230 */ /* 0x020fe20000004100 */
        /* <DEDUP_REMOVED lines=8> */
.L_x_285:
[----:B------:R-:W-:Y:S05]  /*ee20*/  BSYNC B1 ;  /* 0x0000000000017941 */ /* 0x000fea0003800000 */
.L_x_284:
[----:B------:R-:W3:Y:S01]  /*ee30*/  LDL.LU R10, [R1+0x1f8] ;  /* 0x0001f800010a7983 */ /* 0x000ee20000300800 */
[----:B0----5:R-:W-:Y:S01]  /*ee40*/  HADD2.F32 R11, -RZ, R23.H0_H0 ;  /* 0x20000017ff0b7230 */ /* 0x021fe20000004100 */
[----:B------:R-:W-:Y:S01]  /*ee50*/  ISETP.GT.AND P1, PT, R0, 0xf9, P0 ;  /* 0x000000f90000780c */ /* 0x000fe20000724270 */
[----:B------:R-:W-:Y:S01]  /*ee60*/  BSSY B1, `(.L_x_286) ;  /* 0x000000a000017945 */ /* 0x000fe20003800000 */
[----:B------:R-:W-:Y:S02]  /*ee70*/  IADD3 R169, P0, R3, 0x80, RZ ;  /* 0x0000008003a97810 */ /* 0x000fe40007f1e0ff */
[----:B------:R-:W-:-:S04]  /*ee80*/  FMUL R11, R11, R16 ;  /* 0x000000100b0b7220 */ /* 0x000fc80000400000 */
[----:B---3--:R-:W-:-:S05]  /*ee90*/  FFMA R11, R10, R2, R11 ;  /* 0x000000020a0b7223 */ /* 0x008fca000000000b */
[----:B------:R-:W-:-:S04]  /*eea0*/  F2FP.F16.F32.PACK_AB R11, RZ, R11 ;  /* 0x0000000bff0b723e */ /* 0x000fc800000000ff */
[----:B------:R-:W-:Y:S02]  /*eeb0*/  PRMT R3, R11, 0x7610, R3 ;  /* 0x000076100b037816 */ /* 0x000fe40000000003 */
[----:B------:R-:W-:-:S03]  /*eec0*/  IADD3.X R11, RZ, UR7, RZ, P0, !PT ;  /* 0x00000007ff0b7c10 */ /* 0x000fc600087fe4ff */
[----:B------:R0:W-:Y:S01]  /*eed0*/  @P2 STG.E.U16 desc[UR36][R6.64+0x1f0], R3 ;  /* 0x0001f00306002986 */ /* 0x0001e2000c101524 */
[----:B------:R-:W-:Y:S05]  /*eee0*/  @!P1 BRA `(.L_x_287) ;  /* 0x0000000000049947 */ /* 0x000fea0003800000 */
[----:B------:R3:W5:Y:S02]  /*eef0*/  LDG.E.LTC128B.U16 R23, desc[UR36][R8.64+0x1f2] ;  /* 0x0001f22408177981 */ /* 0x000764000c1e1520 */
.L_x_287:
[----:B------:R-:W-:Y:S05]  /*ef00*/  BSYNC B1 ;  /* 0x0000000000017941 */ /* 0x000fea0003800000 */
.L_x_286:
[----:B------:R-:W4:Y:S01]  /*ef10*/  LDL.LU R10, [R1+0x1fc] ;  /* 0x0001fc00010a7983 */ /* 0x000f220000300800 */
[----:B0----5:R-:W-:Y:S01]  /*ef20*/  HADD2.F32 R3, -RZ, R23.H0_H0 ;  /* 0x20000017ff037230 */ /* 0x021fe20000004100 */
[----:B------:R-:W-:Y:S01]  /*ef30*/  ISETP.GT.AND P0, PT, R153, 0x80, PT ;  /* 0x000000809900780c */ /* 0x000fe20003f04270 */
[----:B--23--:R-:W-:-:S03]  /*ef40*/  IMAD R8, R11, R14, RZ ;  /* 0x0000000e0b087224 */ /* 0x00cfc600078e02ff */
[----:B------:R-:W-:Y:S01]  /*ef50*/  FMUL R3, R3, R16 ;  /* 0x0000001003037220 */ /* 0x000fe20000400000 */
[C---:B------:R-:W-:Y:S01]  /*ef60*/  IMAD R167, R169.reuse, R15, R8 ;  /* 0x0000000fa9a77224 */ /* 0x040fe200078e0208 */
[----:B------:R-:W-:Y:S01]  /*ef70*/  ISETP.GT.AND P4, PT, R0, RZ, P0 ;  /* 0x000000ff0000720c */ /* 0x000fe20000784270 */
[----:B------:R-:W-:-:S04]  /*ef80*/  IMAD.WIDE.U32 R8, R169, R14, R20 ;  /* 0x0000000ea9087225 */ /* 0x000fc800078e0014 */
[----:B------:R-:W-:Y:S02]  /*ef90*/  IMAD.IADD R9, R9, 0x1, R167 ;  /* 0x0000000109097824 */ /* 0x000fe400078e02a7 */
[----:B----4-:R-:W-:Y:S01]  /*efa0*/  FFMA R3, R10, R2, R3 ;  /* 0x000000020a037223 */ /* 0x010fe20000000003 */
[----:B------:R-:W-:-:S04]  /*efb0*/  LEA R10, P2, R8, R12, 0x1 ;  /* 0x0000000c080a7211 */ /* 0x000fc800078408ff */
[----:B------:R-:W-:Y:S02]  /*efc0*/  F2FP.F16.F32.PACK_AB R3, RZ, R3 ;  /* 0x00000003ff03723e */ /* 0x000fe400000000ff */
[--C-:B------:R-:W-:Y:S02]  /*efd0*/  LEA.HI.X R11, R8, R13, R9.reuse, 0x1, P2 ;  /* 0x0000000d080b7211 */ /* 0x100fe400010f0c09 */
[----:B------:R-:W-:-:S05]  /*efe0*/  PRMT R9, R3, 0x7610, R9 ;  /* 0x0000761003097816 */ /* 0x000fca0000000009 */
[----:B------:R0:W-:Y:S04]  /*eff0*/  @P1 STG.E.U16 desc[UR36][R6.64+0x1f2], R9 ;  /* 0x0001f20906001986 */ /* 0x0001e8000c101524 */
[----:B------:R-:W2:Y:S01]  /*f000*/  @P4 LDG.E.LTC128B.U16 R23, desc[UR36][R10.64] ;  /* 0x000000240a174981 */ /* 0x000ea2000c1e1520 */
[----:B-1----:R-:W-:Y:S01]  /*f010*/  MOV R161, UR8 ;  /* 0x0000000800a17c02 */ /* 0x002fe20008000f00 */
[----:B------:R-:W-:Y:S01]  /*f020*/  IMAD.U32 R165, RZ, RZ, UR8 ;  /* 0x00000008ffa57e24 */ /* 0x000fe2000f8e00ff */
[----:B------:R-:W-:Y:S01]  /*f030*/  ISETP.GT.AND P2, PT, R0, 0x1, P0 ;  /* 0x000000010000780c */ /* 0x000fe20000744270 */
[----:B------:R-:W-:Y:S01]  /*f040*/  IMAD.U32 R164, RZ, RZ, UR9 ;  /* 0x00000009ffa47e24 */ /* 0x000fe2000f8e00ff */
[----:B------:R-:W-:Y:S01]  /*f050*/  SHF.L.U32 R161, R161, 0x8, RZ ;  /* 0x00000008a1a17819 */ /* 0x000fe200000006ff */
[----:B------:R-:W-:Y:S01]  /*f060*/  BSSY B1, `(.L_x_288) ;  /* 0x0000011000017945 */ /* 0x000fe20003800000 */
[----:B0-----:R-:W-:-:S02]  /*f070*/  IMAD.WIDE.U32 R8, R169, R14, R18 ;  /* 0x0000000ea9087225 */ /* 0x001fc400078e0012 */
[----:B------:R-:W-:Y:S02]  /*f080*/  SHF.L.U64.HI R165, R165, 0x8, R164 ;  /* 0x00000008a5a57819 */ /* 0x000fe400000102a4 */
[----:B------:R-:W-:Y:S02]  /*f090*/  IMAD.IADD R9, R167, 0x1, R9 ;  /* 0x00000001a7097824 */ /* 0x000fe400078e0209 */
[----:B------:R-:W-:Y:S01]  /*f0a0*/  IMAD.WIDE.U32 R162, R22, UR43, R8 ;  /* 0x0000002b16a27c25 */ /* 0x000fe2000f8e0008 */
[----:B------:R-:W-:-:S03]  /*f0b0*/  IADD3 R8, P1, R161, R4, RZ ;  /* 0x00000004a1087210 */ /* 0x000fc60007f3e0ff */
[----:B------:R-:W-:Y:S01]  /*f0c0*/  IMAD.IADD R7, R159, 0x1, R163 ;  /* 0x000000019f077824 */ /* 0x000fe200078e02a3 */
[----:B------:R-:W-:Y:S01]  /*f0d0*/  LEA R6, P3, R162, R12, 0x1 ;  /* 0x0000000ca2067211 */ /* 0x000fe200078608ff */
[----:B------:R-:W-:-:S03]  /*f0e0*/  IMAD.X R9, R165, 0x1, R5, P1 ;  /* 0x00000001a5097824 */ /* 0x000fc600008e0605 */
[----:B------:R-:W-:Y:S01]  /*f0f0*/  LEA.HI.X R7, R162, R13, R7, 0x1, P3 ;  /* 0x0000000da2077211 */ /* 0x000fe200018f0c07 */
[----:B--2---:R-:W-:-:S05]  /*f100*/  HADD2.F32 R3, -RZ, R23.H0_H0 ;  /* 0x20000017ff037230 */ /* 0x004fca0000004100 */
[----:B------:R-:W-:-:S04]  /*f110*/  FMUL R3, R3, R16 ;  /* 0x0000001003037220 */ /* 0x000fc80000400000 */
[----:B------:R-:W-:-:S05]  /*f120*/  FFMA R3, R24, R2, R3 ;  /* 0x0000000218037223 */ /* 0x000fca0000000003 */
[----:B------:R-:W-:-:S05]  /*f130*/  F2FP.F16.F32.PACK_AB R3, RZ, R3 ;  /* 0x00000003ff03723e */ /* 0x000fca00000000ff */
[----:B------:R0:W-:Y:S01]  /*f140*/  @P4 STG.E.U16 desc[UR36][R8.64], R3 ;  /* 0x0000000308004986 */ /* 0x0001e2000c101524 */
[----:B------:R-:W-:Y:S05]  /*f150*/  @!P2 BRA `(.L_x_289) ;  /* 0x000000000004a947 */ /* 0x000fea0003800000 */
[----:B------:R1:W5:Y:S02]  /*f160*/  LDG.E.LTC128B.U16 R23, desc[UR36][R6.64+0x2] ;  /* 0x0000022406177981 */ /* 0x000364000c1e1520 */
.L_x_289:
[----:B------:R-:W-:Y:S05]  /*f170*/  BSYNC B1 ;  /* 0x0000000000017941 */ /* 0x000fea0003800000 */
.L_x_288:
[----:B0----5:R-:W-:Y:S01]  /*f180*/  HADD2.F32 R3, -RZ, R23.H0_H0 ;  /* 0x20000017ff037230 */ /* 0x021fe20000004100 */
[----:B------:R-:W-:Y:S01]  /*f190*/  ISETP.GT.AND P1, PT, R153, 0x88, PT ;  /* 0x000000889900780c */ /* 0x000fe20003f24270 */
[----:B------:R-:W-:Y:S01]  /*f1a0*/  IMAD.WIDE.U32 R14, R169, R14, R156 ;  /* 0x0000000ea90e7225 */ /* 0x000fe200078e009c */
[----:B------:R-:W-:Y:S03]  /*f1b0*/  BSSY B1, `(.L_x_290) ;  /* 0x0000010000017945 */ /* 0x000fe60003800000 */
[----:B------:R-:W-:Y:S01]  /*f1c0*/  FMUL R10, R3, R16 ;  /* 0x00000010030a7220 */ /* 0x000fe20000400000 */
[----:B------:R-:W-:Y:S02]  /*f1d0*/  ISETP.GT.AND P3, PT, R0, RZ, P1 ;  /* 0x000000ff0000720c */ /* 0x000fe40000f64270 */
[----:B------:R-:W-:Y:S01]  /*f1e0*/  IADD3 R154, P4, R154, R14, RZ ;  /* 0x0000000e9a9a7210 */ /* 0x000fe20007f9e0ff */
[----:B------:R-:W-:Y:S01]  /*f1f0*/  FFMA R10, R25, R2, R10 ;  /* 0x00000002190a7223 */ /* 0x000fe2000000000a */
[----:B------:R-:W-:-:S02]  /*f200*/  IADD3 R167, R167, R15, RZ ;  /* 0x0000000fa7a77210 */ /* 0x000fc40007ffe0ff */
[----:B------:R-:W-:Y:S02]  /*f210*/  IADD3 R14, P5, R18, R14, RZ ;  /* 0x0000000e120e7210 */ /* 0x000fe40007fbe0ff */
[----:B------:R-:W-:Y:S01]  /*f220*/  F2FP.F16.F32.PACK_AB R3, RZ, R10 ;  /* 0x0000000aff03723e */ /* 0x000fe200000000ff */
[--C-:B------:R-:W-:Y:S01]  /*f230*/  IMAD.X R20, R167, 0x1, R21.reuse, P4 ;  /* 0x00000001a7147824 */ /* 0x100fe200020e0615 */
[C---:B------:R-:W-:Y:S02]  /*f240*/  LEA R10, P4, R154.reuse, R12, 0x1 ;  /* 0x0000000c9a0a7211 */ /* 0x040fe400078808ff */
[----:B------:R-:W-:Y:S02]  /*f250*/  PRMT R21, R3, 0x7610, R21 ;  /* 0x0000761003157816 */ /* 0x000fe40000000015 */
[----:B------:R-:W-:Y:S02]  /*f260*/  LEA.HI.X R11, R154, R13, R20, 0x1, P4 ;  /* 0x0000000d9a0b7211 */ /* 0x000fe400020f0c14 */
[----:B------:R-:W-:Y:S01]  /*f270*/  PRMT R3, R23, 0x7610, R3 ;  /* 0x0000761017037816 */ /* 0x000fe20000000003 */
[----:B------:R0:W-:Y:S01]  /*f280*/  @P2 STG.E.U16 desc[UR36][R8.64+0x2], R21 ;  /* 0x0000021508002986 */ /* 0x0001e2000c101524 */
[----:B------:R-:W-:Y:S05]  /*f290*/  @!P3 BRA `(.L_x_291) ;  /* 0x000000000004b947 */ /* 0x000fea0003800000 */
[----:B------:R2:W5:Y:S02]  /*f2a0*/  LDG.E.LTC128B.U16 R3, desc[UR36][R10.64] ;  /* 0x000000240a037981 */ /* 0x000564000c1e1520 */
.L_x_291:
[----:B------:R-:W-:Y:S05]  /*f2b0*/  BSYNC B1 ;  /* 0x0000000000017941 */ /* 0x000fea0003800000 */
.L_x_290:
[----:B--2--5:R-:W-:Y:S01]  /*f2c0*/  HADD2.F32 R11, -RZ, R3.H0_H0 ;  /* 0x20000003ff0b7230 */ /* 0x024fe20000004100 */
[----:B------:R-:W-:Y:S01]  /*f2d0*/  IADD3 R10, P2, R8, R160, RZ ;  /* 0x000000a0080a7210 */ /* 0x000fe20007f5e0ff */
[----:B------:R-:W-:Y:S01]  /*f2e0*/  IMAD.X R15, R19, 0x1, R167, P5 ;  /* 0x00000001130f7824 */ /* 0x000fe200028e06a7 */
[----:B------:R-:W-:Y:S01]  /*f2f0*/  ISETP.GT.AND P5, PT, R0, 0x1, P1 ;  /* 0x000000010000780c */ /* 0x000fe20000fa4270 */
[----:B------:R-:W-:Y:S01]  /*f300*/  BSSY B1, `(.L_x_292) ;  /* 0x000000c000017945 */ /* 0x000fe20003800000 */
[----:B------:R-:W-:Y:S01]  /*f310*/  FMUL R11, R11, R16 ;  /* 0x000000100b0b7220 */ /* 0x000fe20000400000 */
[----:B------:R-:W-:-:S04]  /*f320*/  IMAD.WIDE.U32 R22, R22, UR43, R14 ;  /* 0x0000002b16167c25 */ /* 0x000fc8000f8e000e */
[----:B------:R-:W-:Y:S01]  /*f330*/  FFMA R11, R26, R2, R11 ;  /* 0x000000021a0b7223 */ /* 0x000fe2000000000b */
[----:B------:R-:W-:Y:S02]  /*f340*/  IADD3 R159, R159, R23, RZ ;  /* 0x000000179f9f7210 */ /* 0x000fe40007ffe0ff */
[C---:B------:R-:W-:Y:S02]  /*f350*/  LEA R12, P4, R22.reuse, R12, 0x1 ;  /* 0x0000000c160c7211 */ /* 0x040fe400078808ff */
[----:B------:R-:W-:Y:S01]  /*f360*/  F2FP.F16.F32.PACK_AB R14, RZ, R11 ;  /* 0x0000000bff0e723e */ /* 0x000fe200000000ff */
[----:B------:R-:W-:Y:S01]  /*f370*/  IMAD.X R11, R9, 0x1, R158, P2 ;  /* 0x00000001090b7824 */ /* 0x000fe200010e069e */
[----:B------:R-:W-:-:S04]  /*f380*/  LEA.HI.X R13, R22, R13, R159, 0x1, P4 ;  /* 0x0000000d160d7211 */ /* 0x000fc800020f0c9f */
[----:B------:R2:W-:Y:S01]  /*f390*/  @P3 STG.E.U16 desc[UR36][R10.64], R14 ;  /* 0x0000000e0a003986 */ /* 0x0005e2000c101524 */
[----:B------:R-:W-:Y:S05]  /*f3a0*/  @!P5 BRA `(.L_x_293) ;  /* 0x000000000004d947 */ /* 0x000fea0003800000 */
[----:B------:R3:W5:Y:S02]  /*f3b0*/  LDG.E.LTC128B.U16 R3, desc[UR36][R12.64+0x2] ;  /* 0x000002240c037981 */ /* 0x000764000c1e1520 */
.L_x_293:
[----:B------:R-:W-:Y:S05]  /*f3c0*/  BSYNC B1 ;  /* 0x0000000000017941 */ /* 0x000fea0003800000 */
.L_x_292:
[----:B-----5:R-:W-:Y:S01]  /*f3d0*/  HADD2.F32 R15, -RZ, R3.H0_H0 ;  /* 0x20000003ff0f7230 */ /* 0x020fe20000004100 */
[----:B------:R-:W-:Y:S01]  /*f3e0*/  ISETP.GT.AND P2, PT, R0, 0x8, P0 ;  /* 0x000000080000780c */ /* 0x000fe20000744270 */
[----:B------:R-:W-:Y:S03]  /*f3f0*/  BSSY B1, `(.L_x_294) ;  /* 0x0000007000017945 */ /* 0x000fe60003800000 */
[----:B--2---:R-:W-:-:S04]  /*f400*/  FMUL R14, R15, R16 ;  /* 0x000000100f0e7220 */ /* 0x004fc80000400000 */
[----:B------:R-:W-:-:S05]  /*f410*/  FFMA R14, R27, R2, R14 ;  /* 0x000000021b0e7223 */ /* 0x000fca000000000e */
[----:B------:R-:W-:-:S05]  /*f420*/  F2FP.F16.F32.PACK_AB R14, RZ, R14 ;  /* 0x0000000eff0e723e */ /* 0x000fca00000000ff */
[----:B------:R2:W-:Y:S01]  /*f430*/  @P5 STG.E.U16 desc[UR36][R10.64+0x2], R14 ;  /* 0x0000020e0a005986 */ /* 0x0005e2000c101524 */
[----:B------:R-:W-:Y:S05]  /*f440*/  @!P2 BRA `(.L_x_295) ;  /* 0x000000000004a947 */ /* 0x000fea0003800000 */
[----:B------:R4:W5:Y:S02]  /*f450*/  LDG.E.LTC128B.U16 R3, desc[UR36][R6.64+0x10] ;  /* 0x0000102406037981 */ /* 0x000964000c1e1520 */
.L_x_295:
[----:B------:R-:W-:Y:S05]  /*f460*/  BSYNC B1 ;  /* 0x0000000000017941 */ /* 0x000fea0003800000 */
.L_x_294:
[----:B--2--5:R-:W-:Y:S01]  /*f470*/  HADD2.F32 R11, -RZ, R3.H0_H0 ;  /* 0x20000003ff0b7230 */ /* 0x024fe20000004100 */
[----:B------:R-:W-:Y:S01]  /*f480*/  ISETP.GT.AND P3, PT, R0, 0x9, P0 ;  /* 0x000000090000780c */ /* 0x000fe20000764270 */
[----:B------:R-:W-:Y:S03]  /*f490*/  BSSY B1, `(.L_x_296) ;  /* 0x0000007000017945 */ /* 0x000fe60003800000 */
[----:B------:R-:W-:-:S04]  /*f4a0*/  FMUL R11, R11, R16 ;  /* 0x000000100b0b7220 */ /* 0x000fc80000400000 */
[----:B------:R-:W-:-:S05]  /*f4b0*/  FFMA R11, R28, R2, R11 ;  /* 0x000000021c0b7223 */ /* 0x000fca000000000b */
[----:B------:R-:W-:-:S05]  /*f4c0*/  F2FP.F16.F32.PACK_AB R11, RZ, R11 ;  /* 0x0000000bff0b723e */ /* 0x000fca00000000ff */
[----:B------:R2:W-:Y:S01]  /*f4d0*/  @P2 STG.E.U16 desc[UR36][R8.64+0x10], R11 ;  /* 0x0000100b08002986 */ /* 0x0005e2000c101524 */
[----:B------:R-:W-:Y:S05]  /*f4e0*/  @!P3 BRA `(.L_x_297) ;  /* 0x000000000004b947 */ /* 0x000fea0003800000 */
[----:B------:R0:W5:Y:S02]  /*f4f0*/  LDG.E.LTC128B.U16 R3, desc[UR36][R6.64+0x12] ;  /* 0x0000122406037981 */ /* 0x000164000c1e1520 */
.L_x_297:
[----:B------:R-:W-:Y:S05]  /*f500*/  BSYNC B1 ;  /* 0x0000000000017941 */ /* 0x000fea0003800000 */
.L_x_296:
        /* <DEDUP_REMOVED lines=9> */
.L_x_299:
[----:B------:R-:W-:Y:S05]  /*f5a0*/  BSYNC B1 ;  /* 0x0000000000017941 */ /* 0x000fea0003800000 */
.L_x_298:
[----:B-----5:R-:W-:Y:S01]  /*f5b0*/  HADD2.F32 R11, -RZ, R3.H0_H0 ;  /* 0x20000003ff0b7230 */ /* 0x020fe20000004100 */
[----:B--2---:R-:W-:Y:S01]  /*f5c0*/  IADD3 R10, P3, R160, R8, RZ ;  /* 0x00000008a00a7210 */ /* 0x004fe20007f7e0ff */
[----:B------:R-:W-:Y:S01]  /*f5d0*/  BSSY B1, `(.L_x_300) ;  /* 0x0000009000017945 */ /* 0x000fe20003800000 */
[----:B------:R-:W-:Y:S02]  /*f5e0*/  ISETP.GT.AND P2, PT, R0, 0x9, P1 ;  /* 0x000000090000780c */ /* 0x000fe40000f44270 */
[----:B------:R-:W-:-:S04]  /*f5f0*/  FMUL R11, R11, R16 ;  /* 0x000000100b0b7220 */ /* 0x000fc80000400000 */
[----:B------:R-:W-:-:S05]  /*f600*/  FFMA R11, R30, R2, R11 ;  /* 0x000000021e0b7223 */ /* 0x000fca000000000b */
[----:B------:R-:W-:Y:S01]  /*f610*/  F2FP.F16.F32.PACK_AB R14, RZ, R11 ;  /* 0x0000000bff0e723e */ /* 0x000fe200000000ff */
[----:B------:R-:W-:-:S05]  /*f620*/  IMAD.X R11, R158, 0x1, R9, P3 ;  /* 0x000000019e0b7824 */ /* 0x000fca00018e0609 */
[----:B------:R2:W-:Y:S01]  /*f630*/  @P4 STG.E.U16 desc[UR36][R10.64+0x10], R14 ;  /* 0x0000100e0a004986 */ /* 0x0005e2000c101524 */
[----:B------:R-:W-:Y:S05]  /*f640*/  @!P2 BRA `(.L_x_301) ;  /* 0x000000000004a947 */ /* 0x000fea0003800000 */
[----:B------:R0:W5:Y:S02]  /*f650*/  LDG.E.LTC128B.U16 R3, desc[UR36][R12.64+0x12] ;  /* 0x000012240c037981 */ /* 0x000164000c1e1520 */
.L_x_301:
[----:B------:R-:W-:Y:S05]  /*f660*/  BSYNC B1 ;  /* 0x0000000000017941 */ /* 0x000fea0003800000 */
.L_x_300:
[----:B--2--5:R-:W-:Y:S01]  /*f670*/  HADD2.F32 R11, -RZ, R3.H0_H0 ;  /* 0x20000003ff0b7230 */ /* 0x024fe20000004100 */
[----:B------:R-:W-:Y:S01]  /*f680*/  IADD3 R160, P3, P4, R160, R4, R161 ;  /* 0x00000004a0a07210 */ /* 0x000fe20007c7e0a1 */
[----:B------:R-:W-:Y:S01]  /*f690*/  BSSY B1, `(.L_x_302) ;  /* 0x0000009000017945 */ /* 0x000fe20003800000 */
[----:B------:R-:W-:Y:S02]  /*f6a0*/  ISETP.GT.AND P5, PT, R0, 0x10, P0 ;  /* 0x000000100000780c */ /* 0x000fe400007a4270 */
[----:B------:R-:W-:Y:S01]  /*f6b0*/  FMUL R10, R11, R16 ;  /* 0x000000100b0a7220 */ /* 0x000fe20000400000 */
[----:B------:R-:W-:-:S03]  /*f6c0*/  IADD3.X R161, R158, R5, R165, P3, P4 ;  /* 0x000000059ea17210 */ /* 0x000fc60001fe84a5 */
[----:B------:R-:W-:-:S05]  /*f6d0*/  FFMA R10, R31, R2, R10 ;  /* 0x000000021f0a7223 */ /* 0x000fca000000000a */
[----:B------:R-:W-:-:S05]  /*f6e0*/  F2FP.F16.F32.PACK_AB R10, RZ, R10 ;  /* 0x0000000aff0a723e */ /* 0x000fca00000000ff */
[----:B------:R2:W-:Y:S01]  /*f6f0*/  @P2 STG.E.U16 desc[UR36][R160.64+0x12], R10 ;  /* 0x0000120aa0002986 */ /* 0x0005e2000c101524 */
[----:B------:R-:W-:Y:S05]  /*f700*/  @!P5 BRA `(.L_x_303) ;  /* 0x000000000004d947 */ /* 0x000fea0003800000 */
[----:B------:R0:W5:Y:S02]  /*f710*/  LDG.E.LTC128B.U16 R3, desc[UR36][R6.64+0x20] ;  /* 0x0000202406037981 */ /* 0x000164000c1e1520 */
.L_x_303:
[----:B------:R-:W-:Y:S05]  /*f720*/  BSYNC B1 ;  /* 0x0000000000017941 */ /* 0x000fea0003800000 */
.L_x_302:
[----:B-----5:R-:W-:Y:S01]  /*f730*/  HADD2.F32 R5, -RZ, R3.H0_H0 ;  /* 0x20000003ff057230 */ /* 0x020fe20000004100 */
        /* <DEDUP_REMOVED lines=8> */
.L_x_305:
[----:B------:R-:W-:Y:S05]  /*f7c0*/  BSYNC B1 ;  /* 0x0000000000017941 */ /* 0x000fea0003800000 */
.L_x_304:
[----:B0----5:R-:W-:Y:S01]  /*f7d0*/  HADD2.F32 R5, -RZ, R3.H0_H0 ;  /* 0x20000003ff057230 */ /* 0x021fe20000004100 */
        /* <DEDUP_REMOVED lines=8> */
.L_x_307:
[----:B------:R-:W-:Y:S05]  /*f860*/  BSYNC B1 ;  /* 0x0000000000017941 */ /* 0x000fea0003800000 */
.L_x_306:
[----:B-----5:R-:W-:Y:S01]  /*f870*/  HADD2.F32 R5, -RZ, R3.H0_H0 ;  /* 0x20000003ff057230 */ /* 0x020fe20000004100 */
[----:B0-----:R-:W-:Y:S01]  /*f880*/  @P3 MOV R4, R160 ;  /* 0x000000a000043202 */ /* 0x001fe20000000f00 */
[----:B------:R-:W-:Y:S01]  /*f890*/  BSSY B1, `(.L_x_308) ;  /* 0x000000a000017945 */ /* 0x000fe20003800000 */
[----:B------:R-:W-:Y:S02]  /*f8a0*/  ISETP.GT.AND P2, PT, R0, 0x11, P1 ;  /* 0x000000110000780c */ /* 0x000fe40000f44270 */
[----:B------:R-:W-:-:S04]  /*f8b0*/  FMUL R5, R5, R16 ;  /* 0x0000001005057220 */ /* 0x000fc80000400000 */
[----:B------:R-:W-:-:S05]  /*f8c0*/  FFMA R5, R34, R2, R5 ;  /* 0x0000000222057223 */ /* 0x000fca0000000005 */
[----:B------:R-:W-:-:S04]  /*f8d0*/  F2FP.F16.F32.PACK_AB R5, RZ, R5 ;  /* 0x00000005ff05723e */ /* 0x000fc800000000ff */
[----:B--2---:R-:W-:Y:S01]  /*f8e0*/  PRMT R10, R5, 0x7610, R10 ;  /* 0x00007610050a7816 */ /* 0x004fe2000000000a */
[----:B------:R-:W-:-:S05]  /*f8f0*/  @P3 IMAD.MOV.U32 R5, RZ, RZ, R161 ;  /* 0x000000ffff053224 */ /* 0x000fca00078e00a1 */
[----:B------:R0:W-:Y:S01]  /*f900*/  @P3 STG.E.U16 desc[UR36][R4.64+0x20], R10 ;  /* 0x0000200a04003986 */ /* 0x0001e2000c101524 */
[----:B------:R-:W-:Y:S05]  /*f910*/  @!P2 BRA `(.L_x_309) ;  /* 0x000000000004a947 */ /* 0x000fea0003800000 */
[----:B------:R2:W5:Y:S02]  /*f920*/  LDG.E.LTC128B.U16 R3, desc[UR36][R12.64+0x22] ;  /* 0x000022240c037981 */ /* 0x000564000c1e1520 */
.L_x_309:
[----:B------:R-:W-:Y:S05]  /*f930*/  BSYNC B1 ;  /* 0x0000000000017941 */ /* 0x000fea0003800000 */
.L_x_308:
[----:B0----5:R-:W-:Y:S01]  /*f940*/  HADD2.F32 R5, -RZ, R3.H0_H0 ;  /* 0x20000003ff057230 */ /* 0x021fe20000004100 */
[----:B------:R-:W-:Y:S01]  /*f950*/  ISETP.GT.AND P3, PT, R0, 0x18, P0 ;  /* 0x000000180000780c */ /* 0x000fe20000764270 */
[----:B------:R-:W-:Y:S03]  /*f960*/  BSSY B1, `(.L_x_310) ;  /* 0x000000a000017945 */ /* 0x000fe60003800000 */
[----:B------:R-:W-:Y:S01]  /*f970*/  FMUL R4, R5, R16 ;  /* 0x0000001005047220 */ /* 0x000fe20000400000 */
[----:B------:R-:W-:-:S03]  /*f980*/  @P2 MOV R5, R161 ;  /* 0x000000a100052202 */ /* 0x000fc60000000f00 */
[----:B------:R-:W-:-:S05]  /*f990*/  FFMA R4, R35, R2, R4 ;  /* 0x0000000223047223 */ /* 0x000fca0000000004 */
[----:B------:R-:W-:-:S04]  /*f9a0*/  F2FP.F16.F32.PACK_AB R4, RZ, R4 ;  /* 0x00000004ff04723e */ /* 0x000fc800000000ff */
[----:B------:R-:W-:Y:S01]  /*f9b0*/  PRMT R10, R4, 0x7610, R10 ;  /* 0x00007610040a7816 */ /* 0x000fe2000000000a */
[----:B------:R-:W-:-:S05]  /*f9c0*/  @P2 IMAD.MOV.U32 R4, RZ, RZ, R160 ;  /* 0x000000ffff042224 */ /* 0x000fca00078e00a0 */
[----:B------:R0:W-:Y:S01]  /*f9d0*/  @P2 STG.E.U16 desc[UR36][R4.64+0x22], R10 ;  /* 0x0000220a04002986 */ /* 0x0001e2000c101524 */
[----:B------:R-:W-:Y:S05]  /*f9e0*/  @!P3 BRA `(.L_x_311) ;  /* 0x000000000004b947 */ /* 0x000fea0003800000 */
[----:B------:R0:W5:Y:S02]  /*f9f0*/  LDG.E.LTC128B.U16 R3, desc[UR36][R6.64+0x30] ;  /* 0x0000302406037981 */ /* 0x000164000c1e1520 */
.L_x_311:
[----:B------:R-:W-:Y:S05]  /*fa00*/  BSYNC B1 ;  /* 0x0000000000017941 */ /* 0x000fea0003800000 */
.L_x_310:
        /* <DEDUP_REMOVED lines=9> */
.L_x_313:
[----:B------:R-:W-:Y:S05]  /*faa0*/  BSYNC B1 ;  /* 0x0000000000017941 */ /* 0x000fea0003800000 */
.L_x_312:
        /* <DEDUP_REMOVED lines=9> */
.L_x_315:
[----:B------:R-:W-:Y:S05]  /*fb40*/  BSYNC B1 ;  /* 0x0000000000017941 */ /* 0x000fea0003800000 */
.L_x_314:
[----:B-----5:R-:W-:Y:S01]  /*fb50*/  HADD2.F32 R5, -RZ, R3.H0_H0 ;  /* 0x20000003ff057230 */ /* 0x020fe20000004100 */
[----:B------:R-:W-:Y:S01]  /*fb60*/  ISETP.GT.AND P2, PT, R0, 0x19, P1 ;  /* 0x000000190000780c */ /* 0x000fe20000f44270 */
[----:B0-----:R-:W-:Y:S01]  /*fb70*/  @P3 IMAD.MOV.U32 R4, RZ, RZ, R160 ;  /* 0x000000ffff043224 */ /* 0x001fe200078e00a0 */
[----:B------:R-:W-:Y:S02]  /*fb80*/  BSSY B1, `(.L_x_316) ;  /* 0x0000009000017945 */ /* 0x000fe40003800000 */
[----:B------:R-:W-:-:S04]  /*fb90*/  FMUL R5, R5, R16 ;  /* 0x0000001005057220 */ /* 0x000fc80000400000 */
[----:B------:R-:W-:-:S05]  /*fba0*/  FFMA R5, R38, R2, R5 ;  /* 0x0000000226057223 */ /* 0x000fca0000000005 */
[----:B------:R-:W-:-:S04]  /*fbb0*/  F2FP.F16.F32.PACK_AB R5, RZ, R5 ;  /* 0x00000005ff05723e */ /* 0x000fc800000000ff */
[----:B------:R-:W-:Y:S01]  /*fbc0*/  PRMT R10, R5, 0x7610, R10 ;  /* 0x00007610050a7816 */ /* 0x000fe2000000000a */
[----:B------:R-:W-:-:S05]  /*fbd0*/  @P3 IMAD.MOV.U32 R5, RZ, RZ, R161 ;  /* 0x000000ffff053224 */ /* 0x000fca00078e00a1 */
[----:B------:R0:W-:Y:S01]  /*fbe0*/  @P3 STG.E.U16 desc[UR36][R4.64+0x30], R10 ;  /* 0x0000300a04003986 */ /* 0x0001e2000c101524 */
[----:B------:R-:W-:Y:S05]  /*fbf0*/  @!P2 BRA `(.L_x_317) ;  /* 0x000000000004a947 */ /* 0x000fea0003800000 */
[----:B------:R0:W5:Y:S02]  /*fc00*/  LDG.E.LTC128B.U16 R3, desc[UR36][R12.64+0x32] ;  /* 0x000032240c037981 */ /* 0x000164000c1e1520 */
.L_x_317:
[----:B------:R-:W-:Y:S05]  /*fc10*/  BSYNC B1 ;  /* 0x0000000000017941 */ /* 0x000fea0003800000 */
.L_x_316:
[----:B0----5:R-:W-:Y:S01]  /*fc20*/  HADD2.F32 R5, -RZ, R3.H0_H0 ;  /* 0x20000003ff057230 */ /* 0x021fe20000004100 */
[----:B------:R-:W-:Y:S01]  /*fc30*/  ISETP.GT.AND P3, PT, R0, 0x20, P0 ;  /* 0x000000200000780c */ /* 0x000fe20000764270 */
[----:B------:R-:W-:Y:S03]  /*fc40*/  BSSY B1, `(.L_x_318) ;  /* 0x000000a000017945 */ /* 0x000fe60003800000 */
[----:B------:R-:W-:Y:S01]  /*fc50*/  FMUL R4, R5, R16 ;  /* 0x0000001005047220 */ /* 0x000fe20000400000 */
[----:B------:R-:W-:-:S03]  /*fc60*/  @P2 IMAD.MOV.U32 R5, RZ, RZ, R161 ;  /* 0x000000ffff052224 */ /* 0x000fc600078e00a1 */
[----:B------:R-:W-:-:S05]  /*fc70*/  FFMA R4, R39, R2, R4 ;  /* 0x0000000227047223 */ /* 0x000fca0000000004 */
[----:B------:R-:W-:-:S04]  /*fc80*/  F2FP.F16.F32.PACK_AB R4, RZ, R4 ;  /* 0x00000004ff04723e */ /* 0x000fc800000000ff */
[----:B------:R-:W-:Y:S02]  /*fc90*/  PRMT R10, R4, 0x7610, R10 ;  /* 0x00007610040a7816 */ /* 0x000fe4000000000a */
[----:B------:R-:W-:-:S05]  /*fca0*/  @P2 MOV R4, R160 ;  /* 0x000000a000042202 */ /* 0x000fca0000000f00 */
[----:B------:R0:W-:Y:S01]  /*fcb0*/  @P2 STG.E.U16 desc[UR36][R4.64+0x32], R10 ;  /* 0x0000320a04002986 */ /* 0x0001e2000c101524 */
[----:B------:R-:W-:Y:S05]  /*fcc0*/  @!P3 BRA `(.L_x_319) ;  /* 0x000000000004b947 */ /* 0x000fea0003800000 */
[----:B------:R0:W5:Y:S02]  /*fcd0*/  LDG.E.LTC128B.U16 R3, desc[UR36][R6.64+0x40] ;  /* 0x0000402406037981 */ /* 0x000164000c1e1520 */
.L_x_319:
[----:B------:R-:W-:Y:S05]  /*fce0*/  BSYNC B1 ;  /* 0x0000000000017941 */ /* 0x000fea0003800000 */
.L_x_318:
        /* <DEDUP_REMOVED lines=9> */
.L_x_321:
[----:B------:R-:W-:Y:S05]  /*fd80*/  BSYNC B1 ;  /* 0x0000000000017941 */ /* 0x000fea0003800000 */
.L_x_320:
        /* <DEDUP_REMOVED lines=9> */
.L_x_323:
[----:B------:R-:W-:Y:S05]  /*fe20*/  BSYNC B1 ;  /* 0x0000000000017941 */ /* 0x000fea0003800000 */
.L_x_322:
[----:B-----5:R-:W-:Y:S01]  /*fe30*/  HADD2.F32 R5, -RZ, R3.H0_H0 ;  /* 0x20000003ff057230 */ /* 0x020fe20000004100 */
[----:B------:R-:W-:Y:S01]  /*fe40*/  ISETP.GT.AND P2, PT, R0, 0x21, P1 ;  /* 0x000000210000780c */ /* 0x000fe20000f44270 */
[----:B0-----:R-:W-:Y:S01]  /*fe50*/  @P3 IMAD.MOV.U32 R4, RZ, RZ, R160 ;  /* 0x000000ffff043224 */ /* 0x001fe200078e00a0 */
[----:B------:R-:W-:Y:S02]  /*fe60*/  BSSY B1, `(.L_x_324) ;  /* 0x0000009000017945 */ /* 0x000fe40003800000 */
[----:B------:R-:W-:-:S04]  /*fe70*/  FMUL R5, R5, R16 ;  /* 0x0000001005057220 */ /* 0x000fc80000400000 */
[----:B------:R-:W-:-:S05]  /*fe80*/  FFMA R5, R42, R2, R5 ;  /* 0x000000022a057223 */ /* 0x000fca0000000005 */
[----:B------:R-:W-:-:S04]  /*fe90*/  F2FP.F16.F32.PACK_AB R5, RZ, R5 ;  /* 0x00000005ff05723e */ /* 0x000fc800000000ff */
[----:B------:R-:W-:Y:S02]  /*fea0*/  PRMT R10, R5, 0x7610, R10 ;  /* 0x00007610050a7816 */ /* 0x000fe4000000000a */
[----:B------:R-:W-:-:S05]  /*feb0*/  @P3 MOV R5, R161 ;  /* 0x000000a100053202 */ /* 0x000fca0000000f00 */
[----:B------:R0:W-:Y:S01]  /*fec0*/  @P3 STG.E.U16 desc[UR36][R4.64+0x40], R10 ;  /* 0x0000400a04003986 */ /* 0x0001e2000c101524 */
[----:B------:R-:W-:Y:S05]  /*fed0*/  @!P2 BRA `(.L_x_325) ;  /* 0x000000000004a947 */ /* 0x000fea0003800000 */
[----:B------:R0:W5:Y:S02]  /*fee0*/  LDG.E.LTC128B.U16 R3, desc[UR36][R12.64+0x42] ;  /* 0x000042240c037981 */ /* 0x000164000c1e1520 */
.L_x_325:
[----:B------:R-:W-:Y:S05]  /*fef0*/  BSYNC B1 ;  /* 0x0000000000017941 */ /* 0x000fea0003800000 */
.L_x_324:
[----:B0----5:R-:W-:Y:S01]  /*ff00*/  HADD2.F32 R5, -RZ, R3.H0_H0 ;  /* 0x20000003ff057230 */ /* 0x021fe20000004100 */
[----:B------:R-:W-:Y:S01]  /*ff10*/  ISETP.GT.AND P3, PT, R0, 0x28, P0 ;  /* 0x000000280000780c */ /* 0x000fe20000764270 */
[----:B------:R-:W-:Y:S03]  /*ff20*/  BSSY B1, `(.L_x_326) ;  /* 0x000000a000017945 */ /* 0x000fe60003800000 */
[----:B------:R-:W-:Y:S01]  /*ff30*/  FMUL R4, R5, R16 ;  /* 0x0000001005047220 */ /* 0x000fe20000400000 */
[----:B------:R-:W-:-:S03]  /*ff40*/  @P2 IMAD.MOV.U32 R5, RZ, RZ, R161 ;  /* 0x000000ffff052224 */ /* 0x000fc600078e00a1 */
[----:B------:R-:W-:-:S05]  /*ff50*/  FFMA R4, R43, R2, R4 ;  /* 0x000000022b047223 */ /* 0x000fca0000000004 */
[----:B------:R-:W-:-:S04]  /*ff60*/  F2FP.F16.F32.PACK_AB R4, RZ, R4 ;  /* 0x00000004ff04723e */ /* 0x000fc800000000ff */
[----:B------:R-:W-:Y:S01]  /*ff70*/  PRMT R10, R4, 0x7610, R10 ;  /* 0x00007610040a7816 */ /* 0x000fe2000000000a */
[----:B------:R-:W-:-:S05]  /*ff80*/  @P2 IMAD.MOV.U32 R4, RZ, RZ, R160 ;  /* 0x000000ffff042224 */ /* 0x000fca00078e00a0 */
[----:B------:R0:W-:Y:S01]  /*ff90*/  @P2 STG.E.U16 desc[UR36][R4.64+0x42], R10 ;  /* 0x0000420a04002986 */ /* 0x0001e2000c101524 */
[----:B------:R-:W-:Y:S05]  /*ffa0*/  @!P3 BRA `(.L_x_327) ;  /* 0x000000000004b947 */ /* 0x000fea0003800000 */
[----:B------:R0:W5:Y:S02]  /*ffb0*/  LDG.E.LTC128B.U16 R3, desc[UR36][R6.64+0x50] ;  /* 0x0000502406037981 */ /* 0x000164000c1e1520 */
.L_x_327:
[----:B------:R-:W-:Y:S05]  /*ffc0*/  BSYNC B1 ;  /* 0x0000000000017941 */ /* 0x000fea0003800000 */
.L_x_326:
        /* <DEDUP_REMOVED lines=9> */
.L_x_329:
[----:B------:R-:W-:Y:S05]  /*10060*/  BSYNC B1 ;  /* 0x0000000000017941 */ /* 0x000fea0003800000 */
.L_x_328:
        /* <DEDUP_REMOVED lines=9> */
.L_x_331:
[----:B------:R-:W-:Y:S05]  /*10100*/  BSYNC B1 ;  /* 0x0000000000017941 */ /* 0x000fea0003800000 */
.L_x_330:
[----:B-----5:R-:W-:Y:S01]  /*10110*/  HADD2.F32 R5, -RZ, R3.H0_H0 ;  /* 0x20000003ff057230 */ /* 0x020fe20000004100 */
[----:B0-----:R-:W-:Y:S01]  /*10120*/  @P3 MOV R4, R160 ;  /* 0x000000a000043202 */ /* 0x001fe20000000f00 */
[----:B------:R-:W-:Y:S01]  /*10130*/  BSSY B1, `(.L_x_332) ;  /* 0x000000a000017945 */ /* 0x000fe20003800000 */
[----:B------:R-:W-:Y:S02]  /*10140*/  ISETP.GT.AND P2, PT, R0, 0x29, P1 ;  /* 0x000000290000780c */ /* 0x000fe40000f44270 */
        /* <DEDUP_REMOVED lines=8> */
.L_x_333:
[----:B------:R-:W-:Y:S05]  /*101d0*/  BSYNC B1 ;  /* 0x0000000000017941 */ /* 0x000fea0003800000 */
.L_x_332:
        /* <DEDUP_REMOVED lines=12> */
.L_x_335:
[----:B------:R-:W-:Y:S05]  /*102a0*/  BSYNC B1 ;  /* 0x0000000000017941 */ /* 0x000fea0003800000 */
.L_x_334:
        /* <DEDUP_REMOVED lines=9> */
.L_x_337:
[----:B------:R-:W-:Y:S05]  /*10340*/  BSYNC B1 ;  /* 0x0000000000017941 */ /* 0x000fea0003800000 */
.L_x_336:
        /* <DEDUP_REMOVED lines=9> */
.L_x_339:
[----:B------:R-:W-:Y:S05]  /*103e0*/  BSYNC B1 ;  /* 0x0000000000017941 */ /* 0x000fea0003800000 */
.L_x_338:
        /* <DEDUP_REMOVED lines=12> */
.L_x_341:
[----:B------:R-:W-:Y:S05]  /*104b0*/  BSYNC B1 ;  /* 0x0000000000017941 */ /* 0x000fea0003800000 */
.L_x_340:
        /* <DEDUP_REMOVED lines=12> */
.L_x_343:
[----:B------:R-:W-:Y:S05]  /*10580*/  BSYNC B1 ;  /* 0x0000000000017941 */ /* 0x000fea0003800000 */
.L_x_342:
        /* <DEDUP_REMOVED lines=9> */
.L_x_345:
[----:B------:R-:W-:Y:S05]  /*10620*/  BSYNC B1 ;  /* 0x0000000000017941 */ /* 0x000fea0003800000 */
.L_x_344:
        /* <DEDUP_REMOVED lines=9> */
.L_x_347:
[----:B------:R-:W-:Y:S05]  /*106c0*/  BSYNC B1 ;  /* 0x0000000000017941 */ /* 0x000fea0003800000 */
.L_x_346:
        /* <DEDUP_REMOVED lines=12> */
.L_x_349:
[----:B------:R-:W-:Y:S05]  /*10790*/  BSYNC B1 ;  /* 0x0000000000017941 */ /* 0x000fea0003800000 */
.L_x_348:
        /* <DEDUP_REMOVED lines=12> */
.L_x_351:
[----:B------:R-:W-:Y:S05]  /*10860*/  BSYNC B1 ;  /* 0x0000000000017941 */ /* 0x000fea0003800000 */
.L_x_350:
        /* <DEDUP_REMOVED lines=9> */
.L_x_353:
[----:B------:R-:W-:Y:S05]  /*10900*/  BSYNC B1 ;  /* 0x0000000000017941 */ /* 0x000fea0003800000 */
.L_x_352:
        /* <DEDUP_REMOVED lines=9> */
.L_x_355:
[----:B------:R-:W-:Y:S05]  /*109a0*/  BSYNC B1 ;  /* 0x0000000000017941 */ /* 0x000fea0003800000 */
.L_x_354:
        /* <DEDUP_REMOVED lines=12> */
.L_x_357:
[----:B------:R-:W-:Y:S05]  /*10a70*/  BSYNC B1 ;  /* 0x0000000000017941 */ /* 0x000fea0003800000 */
.L_x_356:
        /* <DEDUP_REMOVED lines=12> */
.L_x_359:
[----:B------:R-:W-:Y:S05]  /*10b40*/  BSYNC B1 ;  /* 0x0000000000017941 */ /* 0x000fea0003800000 */
.L_x_358:
        /* <DEDUP_REMOVED lines=9> */
.L_x_361:
[----:B------:R-:W-:Y:S05]  /*10be0*/  BSYNC B1 ;  /* 0x0000000000017941 */ /* 0x000fea0003800000 */
.L_x_360:
        /* <DEDUP_REMOVED lines=9> */
.L_x_363:
[----:B------:R-:W-:Y:S05]  /*10c80*/  BSYNC B1 ;  /* 0x0000000000017941 */ /* 0x000fea0003800000 */
.L_x_362:
        /* <DEDUP_REMOVED lines=12> */
.L_x_365:
[----:B------:R-:W-:Y:S05]  /*10d50*/  BSYNC B1 ;  /* 0x0000000000017941 */ /* 0x000fea0003800000 */
.L_x_364:
        /* <DEDUP_REMOVED lines=12> */
.L_x_367:
[----:B------:R-:W-:Y:S05]  /*10e20*/  BSYNC B1 ;  /* 0x0000000000017941 */ /* 0x000fea0003800000 */
.L_x_366:
        /* <DEDUP_REMOVED lines=9> */
.L_x_369:
[----:B------:R-:W-:Y:S05]  /*10ec0*/  BSYNC B1 ;  /* 0x0000000000017941 */ /* 0x000fea0003800000 */
.L_x_368:
        /* <DEDUP_REMOVED lines=9> */
.L_x_371:
[----:B------:R-:W-:Y:S05]  /*10f60*/  BSYNC B1 ;  /* 0x0000000000017941 */ /* 0x000fea0003800000 */
.L_x_370:
        /* <DEDUP_REMOVED lines=12> */
.L_x_373:
[----:B------:R-:W-:Y:S05]  /*11030*/  BSYNC B1 ;  /* 0x0000000000017941 */ /* 0x000fea0003800000 */
.L_x_372:
        /* <DEDUP_REMOVED lines=12> */
.L_x_375:
[----:B------:R-:W-:Y:S05]  /*11100*/  BSYNC B1 ;  /* 0x0000000000017941 */ /* 0x000fea0003800000 */
.L_x_374:
        /* <DEDUP_REMOVED lines=9> */
.L_x_377:
[----:B------:R-:W-:Y:S05]  /*111a0*/  BSYNC B1 ;  /* 0x0000000000017941 */ /* 0x000fea0003800000 */
.L_x_376:
        /* <DEDUP_REMOVED lines=9> */
.L_x_379:
[----:B------:R-:W-:Y:S05]  /*11240*/  BSYNC B1 ;  /* 0x0000000000017941 */ /* 0x000fea0003800000 */
.L_x_378:
        /* <DEDUP_REMOVED lines=12> */
.L_x_381:
[----:B------:R-:W-:Y:S05]  /*11310*/  BSYNC B1 ;  /* 0x0000000000017941 */ /* 0x000fea0003800000 */
.L_x_380:
        /* <DEDUP_REMOVED lines=12> */
.L_x_383:
[----:B------:R-:W-:Y:S05]  /*113e0*/  BSYNC B1 ;  /* 0x0000000000017941 */ /* 0x000fea0003800000 */
.L_x_382:
        /* <DEDUP_REMOVED lines=9> */
.L_x_385:
[----:B------:R-:W-:Y:S05]  /*11480*/  BSYNC B1 ;  /* 0x0000000000017941 */ /* 0x000fea0003800000 */
.L_x_384:
        /* <DEDUP_REMOVED lines=9> */
.L_x_387:
[----:B------:R-:W-:Y:S05]  /*11520*/  BSYNC B1 ;  /* 0x0000000000017941 */ /* 0x000fea0003800000 */
.L_x_386:
        /* <DEDUP_REMOVED lines=12> */
.L_x_389:
[----:B------:R-:W-:Y:S05]  /*115f0*/  BSYNC B1 ;  /* 0x0000000000017941 */ /* 0x000fea0003800000 */
.L_x_388:
        /* <DEDUP_REMOVED lines=12> */
.L_x_391:
[----:B------:R-:W-:Y:S05]  /*116c0*/  BSYNC B1 ;  /* 0x0000000000017941 */ /* 0x000fea0003800000 */
.L_x_390:
        /* <DEDUP_REMOVED lines=9> */
.L_x_393:
[----:B------:R-:W-:Y:S05]  /*11760*/  BSYNC B1 ;  /* 0x0000000000017941 */ /* 0x000fea0003800000 */
.L_x_392:
        /* <DEDUP_REMOVED lines=9> */
.L_x_395:
[----:B------:R-:W-:Y:S05]  /*11800*/  BSYNC B1 ;  /* 0x0000000000017941 */ /* 0x000fea0003800000 */
.L_x_394:
        /* <DEDUP_REMOVED lines=12> */
.L_x_397:
[----:B------:R-:W-:Y:S05]  /*118d0*/  BSYNC B1 ;  /* 0x0000000000017941 */ /* 0x000fea0003800000 */
.L_x_396:
        /* <DEDUP_REMOVED lines=12> */
.L_x_399:
[----:B------:R-:W-:Y:S05]  /*119a0*/  BSYNC B1 ;  /* 0x0000000000017941 */ /* 0x000fea0003800000 */
.L_x_398:
        /* <DEDUP_REMOVED lines=9> */
.L_x_401:
[----:B------:R-:W-:Y:S05]  /*11a40*/  BSYNC B1 ;  /* 0x0000000000017941 */ /* 0x000fea0003800000 */
.L_x_400:
        /* <DEDUP_REMOVED lines=9> */
.L_x_403:
[----:B------:R-:W-:Y:S05]  /*11ae0*/  BSYNC B1 ;  /* 0x0000000000017941 */ /* 0x000fea0003800000 */
.L_x_402:
        /* <DEDUP_REMOVED lines=12> */
.L_x_405:
[----:B------:R-:W-:Y:S05]  /*11bb0*/  BSYNC B1 ;  /* 0x0000000000017941 */ /* 0x000fea0003800000 */
.L_x_404:
        /* <DEDUP_REMOVED lines=12> */
.L_x_407:
[----:B------:R-:W-:Y:S05]  /*11c80*/  BSYNC B1 ;  /* 0x0000000000017941 */ /* 0x000fea0003800000 */
.L_x_406:
        /* <DEDUP_REMOVED lines=9> */
.L_x_409:
[----:B------:R-:W-:Y:S05]  /*11d20*/  BSYNC B1 ;  /* 0x0000000000017941 */ /* 0x000fea0003800000 */
.L_x_408:
        /* <DEDUP_REMOVED lines=9> */
.L_x_411:
[----:B------:R-:W-:Y:S05]  /*11dc0*/  BSYNC B1 ;  /* 0x0000000000017941 */ /* 0x000fea0003800000 */
.L_x_410:
        /* <DEDUP_REMOVED lines=12> */
.L_x_413:
[----:B------:R-:W-:Y:S05]  /*11e90*/  BSYNC B1 ;  /* 0x0000000000017941 */ /* 0x000fea0003800000 */
.L_x_412:
        /* <DEDUP_REMOVED lines=12> */
.L_x_415:
[----:B------:R-:W-:Y:S05]  /*11f60*/  BSYNC B1 ;  /* 0x0000000000017941 */ /* 0x000fea0003800000 */
.L_x_414:
        /* <DEDUP_REMOVED lines=9> */
.L_x_417:
[----:B------:R-:W-:Y:S05]  /*12000*/  BSYNC B1 ;  /* 0x0000000000017941 */ /* 0x000fea0003800000 */
.L_x_416:
        /* <DEDUP_REMOVED lines=9> */
.L_x_419:
[----:B------:R-:W-:Y:S05]  /*120a0*/  BSYNC B1 ;  /* 0x0000000000017941 */ /* 0x000fea0003800000 */
.L_x_418:
        /* <DEDUP_REMOVED lines=12> */
.L_x_421:
[----:B------:R-:W-:Y:S05]  /*12170*/  BSYNC B1 ;  /* 0x0000000000017941 */ /* 0x000fea0003800000 */
.L_x_420:
        /* <DEDUP_REMOVED lines=12> */
.L_x_423:
[----:B------:R-:W-:Y:S05]  /*12240*/  BSYNC B1 ;  /* 0x0000000000017941 */ /* 0x000fea0003800000 */
.L_x_422:
        /* <DEDUP_REMOVED lines=9> */
.L_x_425:
[----:B------:R-:W-:Y:S05]  /*122e0*/  BSYNC B1 ;  /* 0x0000000000017941 */ /* 0x000fea0003800000 */
.L_x_424:
        /* <DEDUP_REMOVED lines=9> */
.L_x_427:
[----:B------:R-:W-:Y:S05]  /*12380*/  BSYNC B1 ;  /* 0x0000000000017941 */ /* 0x000fea0003800000 */
.L_x_426:
        /* <DEDUP_REMOVED lines=12> */
.L_x_429:
[----:B------:R-:W-:Y:S05]  /*12450*/  BSYNC B1 ;  /* 0x0000000000017941 */ /* 0x000fea0003800000 */
.L_x_428:
        /* <DEDUP_REMOVED lines=12> */
.L_x_431:
[----:B------:R-:W-:Y:S05]  /*12520*/  BSYNC B1 ;  /* 0x0000000000017941 */ /* 0x000fea0003800000 */
.L_x_430:
        /* <DEDUP_REMOVED lines=9> */
.L_x_433:
[----:B------:R-:W-:Y:S05]  /*125c0*/  BSYNC B1 ;  /* 0x0000000000017941 */ /* 0x000fea0003800000 */
.L_x_432:
        /* <DEDUP_REMOVED lines=9> */
.L_x_435:
[----:B------:R-:W-:Y:S05]  /*12660*/  BSYNC B1 ;  /* 0x0000000000017941 */ /* 0x000fea0003800000 */
.L_x_434:
        /* <DEDUP_REMOVED lines=12> */
.L_x_437:
[----:B------:R-:W-:Y:S05]  /*12730*/  BSYNC B1 ;  /* 0x0000000000017941 */ /* 0x000fea0003800000 */
.L_x_436:
        /* <DEDUP_REMOVED lines=12> */
.L_x_439:
[----:B------:R-:W-:Y:S05]  /*12800*/  BSYNC B1 ;  /* 0x0000000000017941 */ /* 0x000fea0003800000 */
.L_x_438:
        /* <DEDUP_REMOVED lines=9> */
.L_x_441:
[----:B------:R-:W-:Y:S05]  /*128a0*/  BSYNC B1 ;  /* 0x0000000000017941 */ /* 0x000fea0003800000 */
.L_x_440:
        /* <DEDUP_REMOVED lines=9> */
.L_x_443:
[----:B------:R-:W-:Y:S05]  /*12940*/  BSYNC B1 ;  /* 0x0000000000017941 */ /* 0x000fea0003800000 */
.L_x_442:
        /* <DEDUP_REMOVED lines=12> */
.L_x_445:
[----:B------:R-:W-:Y:S05]  /*12a10*/  BSYNC B1 ;  /* 0x0000000000017941 */ /* 0x000fea0003800000 */
.L_x_444:
        /* <DEDUP_REMOVED lines=12> */
.L_x_447:
[----:B------:R-:W-:Y:S05]  /*12ae0*/  BSYNC B1 ;  /* 0x0000000000017941 */ /* 0x000fea0003800000 */
.L_x_446:
        /* <DEDUP_REMOVED lines=9> */
.L_x_449:
[----:B------:R-:W-:Y:S05]  /*12b80*/  BSYNC B1 ;  /* 0x0000000000017941 */ /* 0x000fea0003800000 */
.L_x_448:
        /* <DEDUP_REMOVED lines=9> */
.L_x_451:
[----:B------:R-:W-:Y:S05]  /*12c20*/  BSYNC B1 ;  /* 0x0000000000017941 */ /* 0x000fea0003800000 */
.L_x_450:
        /* <DEDUP_REMOVED lines=12> */
.L_x_453:
[----:B------:R-:W-:Y:S05]  /*12cf0*/  BSYNC B1 ;  /* 0x0000000000017941 */ /* 0x000fea0003800000 */
.L_x_452:
        /* <DEDUP_REMOVED lines=12> */
.L_x_455:
[----:B------:R-:W-:Y:S05]  /*12dc0*/  BSYNC B1 ;  /* 0x0000000000017941 */ /* 0x000fea0003800000 */
.L_x_454:
        /* <DEDUP_REMOVED lines=9> */
.L_x_457:
[----:B------:R-:W-:Y:S05]  /*12e60*/  BSYNC B1 ;  /* 0x0000000000017941 */ /* 0x000fea0003800000 */
.L_x_456:
        /* <DEDUP_REMOVED lines=9> */
.L_x_459:
[----:B------:R-:W-:Y:S05]  /*12f00*/  BSYNC B1 ;  /* 0x0000000000017941 */ /* 0x000fea0003800000 */
.L_x_458:
        /* <DEDUP_REMOVED lines=12> */
.L_x_461:
[----:B------:R-:W-:Y:S05]  /*12fd0*/  BSYNC B1 ;  /* 0x0000000000017941 */ /* 0x000fea0003800000 */
.L_x_460:
        /* <DEDUP_REMOVED lines=12> */
.L_x_463:
[----:B------:R-:W-:Y:S05]  /*130a0*/  BSYNC B1 ;  /* 0x0000000000017941 */ /* 0x000fea0003800000 */
.L_x_462:
        /* <DEDUP_REMOVED lines=9> */
.L_x_465:
[----:B------:R-:W-:Y:S05]  /*13140*/  BSYNC B1 ;  /* 0x0000000000017941 */ /* 0x000fea0003800000 */
.L_x_464:
        /* <DEDUP_REMOVED lines=9> */
.L_x_467:
[----:B------:R-:W-:Y:S05]  /*131e0*/  BSYNC B1 ;  /* 0x0000000000017941 */ /* 0x000fea0003800000 */
.L_x_466:
        /* <DEDUP_REMOVED lines=12> */
.L_x_469:
[----:B------:R-:W-:Y:S05]  /*132b0*/  BSYNC B1 ;  /* 0x0000000000017941 */ /* 0x000fea0003800000 */
.L_x_468:
        /* <DEDUP_REMOVED lines=12> */
.L_x_471:
[----:B------:R-:W-:Y:S05]  /*13380*/  BSYNC B1 ;  /* 0x0000000000017941 */ /* 0x000fea0003800000 */
.L_x_470:
        /* <DEDUP_REMOVED lines=9> */
.L_x_473:
[----:B------:R-:W-:Y:S05]  /*13420*/  BSYNC B1 ;  /* 0x0000000000017941 */ /* 0x000fea0003800000 */
.L_x_472:
        /* <DEDUP_REMOVED lines=9> */
.L_x_475:
[----:B------:R-:W-:Y:S05]  /*134c0*/  BSYNC B1 ;  /* 0x0000000000017941 */ /* 0x000fea0003800000 */
.L_x_474:
        /* <DEDUP_REMOVED lines=12> */
.L_x_477:
[----:B------:R-:W-:Y:S05]  /*13590*/  BSYNC B1 ;  /* 0x0000000000017941 */ /* 0x000fea0003800000 */
.L_x_476:
        /* <DEDUP_REMOVED lines=12> */
.L_x_479:
[----:B------:R-:W-:Y:S05]  /*13660*/  BSYNC B1 ;  /* 0x0000000000017941 */ /* 0x000fea0003800000 */
.L_x_478:
        /* <DEDUP_REMOVED lines=9> */
.L_x_481:
[----:B------:R-:W-:Y:S05]  /*13700*/  BSYNC B1 ;  /* 0x0000000000017941 */ /* 0x000fea0003800000 */
.L_x_480:
        /* <DEDUP_REMOVED lines=9> */
.L_x_483:
[----:B------:R-:W-:Y:S05]  /*137a0*/  BSYNC B1 ;  /* 0x0000000000017941 */ /* 0x000fea0003800000 */
.L_x_482:
        /* <DEDUP_REMOVED lines=12> */
.L_x_485:
[----:B------:R-:W-:Y:S05]  /*13870*/  BSYNC B1 ;  /* 0x0000000000017941 */ /* 0x000fea0003800000 */
.L_x_484:
        /* <DEDUP_REMOVED lines=12> */
.L_x_487:
[----:B------:R-:W-:Y:S05]  /*13940*/  BSYNC B1 ;  /* 0x0000000000017941 */ /* 0x000fea0003800000 */
.L_x_486:
        /* <DEDUP_REMOVED lines=9> */
.L_x_489:
[----:B------:R-:W-:Y:S05]  /*139e0*/  BSYNC B1 ;  /* 0x0000000000017941 */ /* 0x000fea0003800000 */
.L_x_488:
        /* <DEDUP_REMOVED lines=9> */
.L_x_491:
[----:B------:R-:W-:Y:S05]  /*13a80*/  BSYNC B1 ;  /* 0x0000000000017941 */ /* 0x000fea0003800000 */
.L_x_490:
        /* <DEDUP_REMOVED lines=12> */
.L_x_493:
[----:B------:R-:W-:Y:S05]  /*13b50*/  BSYNC B1 ;  /* 0x0000000000017941 */ /* 0x000fea0003800000 */
.L_x_492:
        /* <DEDUP_REMOVED lines=12> */
.L_x_495:
[----:B------:R-:W-:Y:S05]  /*13c20*/  BSYNC B1 ;  /* 0x0000000000017941 */ /* 0x000fea0003800000 */
.L_x_494:
        /* <DEDUP_REMOVED lines=9> */
.L_x_497:
[----:B------:R-:W-:Y:S05]  /*13cc0*/  BSYNC B1 ;  /* 0x0000000000017941 */ /* 0x000fea0003800000 */
.L_x_496:
        /* <DEDUP_REMOVED lines=9> */
.L_x_499:
[----:B------:R-:W-:Y:S05]  /*13d60*/  BSYNC B1 ;  /* 0x0000000000017941 */ /* 0x000fea0003800000 */
.L_x_498:
        /* <DEDUP_REMOVED lines=12> */
.L_x_501:
[----:B------:R-:W-:Y:S05]  /*13e30*/  BSYNC B1 ;  /* 0x0000000000017941 */ /* 0x000fea0003800000 */
.L_x_500:
        /* <DEDUP_REMOVED lines=12> */
.L_x_503:
[----:B------:R-:W-:Y:S05]  /*13f00*/  BSYNC B1 ;  /* 0x0000000000017941 */ /* 0x000fea0003800000 */
.L_x_502:
        /* <DEDUP_REMOVED lines=9> */
.L_x_505:
[----:B------:R-:W-:Y:S05]  /*13fa0*/  BSYNC B1 ;  /* 0x0000000000017941 */ /* 0x000fea0003800000 */
.L_x_504:
        /* <DEDUP_REMOVED lines=9> */
.L_x_507:
[----:B------:R-:W-:Y:S05]  /*14040*/  BSYNC B1 ;  /* 0x0000000000017941 */ /* 0x000fea0003800000 */
.L_x_506:
        /* <DEDUP_REMOVED lines=12> */
.L_x_509:
[----:B------:R-:W-:Y:S05]  /*14110*/  BSYNC B1 ;  /* 0x0000000000017941 */ /* 0x000fea0003800000 */
.L_x_508:
        /* <DEDUP_REMOVED lines=12> */
.L_x_511:
[----:B------:R-:W-:Y:S05]  /*141e0*/  BSYNC B1 ;  /* 0x0000000000017941 */ /* 0x000fea0003800000 */
.L_x_510:
        /* <DEDUP_REMOVED lines=9> */
.L_x_513:
[----:B------:R-:W-:Y:S05]  /*14280*/  BSYNC B1 ;  /* 0x0000000000017941 */ /* 0x000fea0003800000 */
.L_x_512:
        /* <DEDUP_REMOVED lines=9> */
.L_x_515:
[----:B------:R-:W-:Y:S05]  /*14320*/  BSYNC B1 ;  /* 0x0000000000017941 */ /* 0x000fea0003800000 */
.L_x_514:
        /* <DEDUP_REMOVED lines=12> */
.L_x_517:
[----:B------:R-:W-:Y:S05]  /*143f0*/  BSYNC B1 ;  /* 0x0000000000017941 */ /* 0x000fea0003800000 */
.L_x_516:
        /* <DEDUP_REMOVED lines=12> */
.L_x_519:
[----:B------:R-:W-:Y:S05]  /*144c0*/  BSYNC B1 ;  /* 0x0000000000017941 */ /* 0x000fea0003800000 */
.L_x_518:
        /* <DEDUP_REMOVED lines=9> */
.L_x_521:
[----:B------:R-:W-:Y:S05]  /*14560*/  BSYNC B1 ;  /* 0x0000000000017941 */ /* 0x000fea0003800000 */
.L_x_520:
        /* <DEDUP_REMOVED lines=9> */
.L_x_523:
[----:B------:R-:W-:Y:S05]  /*14600*/  BSYNC B1 ;  /* 0x0000000000017941 */ /* 0x000fea0003800000 */
.L_x_522:
        /* <DEDUP_REMOVED lines=12> */
.L_x_525:
[----:B------:R-:W-:Y:S05]  /*146d0*/  BSYNC B1 ;  /* 0x0000000000017941 */ /* 0x000fea0003800000 */
.L_x_524:
        /* <DEDUP_REMOVED lines=12> */
.L_x_527:
[----:B------:R-:W-:Y:S05]  /*147a0*/  BSYNC B1 ;  /* 0x0000000000017941 */ /* 0x000fea0003800000 */
.L_x_526:
        /* <DEDUP_REMOVED lines=9> */
.L_x_529:
[----:B------:R-:W-:Y:S05]  /*14840*/  BSYNC B1 ;  /* 0x0000000000017941 */ /* 0x000fea0003800000 */
.L_x_528:
        /* <DEDUP_REMOVED lines=9> */
.L_x_531:
[----:B------:R-:W-:Y:S05]  /*148e0*/  BSYNC B1 ;  /* 0x0000000000017941 */ /* 0x000fea0003800000 */
.L_x_530:
        /* <DEDUP_REMOVED lines=12> */
.L_x_533:
[----:B------:R-:W-:Y:S05]  /*149b0*/  BSYNC B1 ;  /* 0x0000000000017941 */ /* 0x000fea0003800000 */
.L_x_532:
        /* <DEDUP_REMOVED lines=12> */
.L_x_535:
[----:B------:R-:W-:Y:S05]  /*14a80*/  BSYNC B1 ;  /* 0x0000000000017941 */ /* 0x000fea0003800000 */
.L_x_534:
        /* <DEDUP_REMOVED lines=9> */
.L_x_537:
[----:B------:R-:W-:Y:S05]  /*14b20*/  BSYNC B1 ;  /* 0x0000000000017941 */ /* 0x000fea0003800000 */
.L_x_536:
        /* <DEDUP_REMOVED lines=9> */
.L_x_539:
[----:B------:R-:W-:Y:S05]  /*14bc0*/  BSYNC B1 ;  /* 0x0000000000017941 */ /* 0x000fea0003800000 */
.L_x_538:
[----:B-----5:R-:W-:Y:S01]  /*14bd0*/  HADD2.F32 R5, -RZ, R3.H0_H0 ;  /* 0x20000003ff057230 */ /* 0x020fe20000004100 */
[----:B------:R-:W-:Y:S01]  /*14be0*/  ISETP.GT.AND P1, PT, R0, 0xf9, P1 ;  /* 0x000000f90000780c */ /* 0x000fe20000f24270 */
[----:B0-----:R-:W-:Y:S01]  /*14bf0*/  @P2 IMAD.MOV.U32 R4, RZ, RZ, R160 ;  /* 0x000000ffff042224 */ /* 0x001fe200078e00a0 */
[----:B------:R-:W-:Y:S02]  /*14c00*/  BSSY B1, `(.L_x_540) ;  /* 0x0000009000017945 */ /* 0x000fe40003800000 */
[----:B------:R-:W-:-:S04]  /*14c10*/  FMUL R5, R5, R16 ;  /* 0x0000001005057220 */ /* 0x000fc80000400000 */
[----:B------:R-:W-:-:S05]  /*14c20*/  FFMA R5, R150, R2, R5 ;  /* 0x0000000296057223 */ /* 0x000fca0000000005 */
[----:B------:R-:W-:-:S04]  /*14c30*/  F2FP.F16.F32.PACK_AB R5, RZ, R5 ;  /* 0x00000005ff05723e */ /* 0x000fc800000000ff */
[----:B-1--4-:R-:W-:Y:S02]  /*14c40*/  PRMT R6, R5, 0x7610, R6 ;  /* 0x0000761005067816 */ /* 0x012fe40000000006 */
[----:B------:R-:W-:-:S05]  /*14c50*/  @P2 MOV R5, R161 ;  /* 0x000000a100052202 */ /* 0x000fca0000000f00 */
[----:B------:R0:W-:Y:S01]  /*14c60*/  @P2 STG.E.U16 desc[UR36][R4.64+0x1f0], R6 ;  /* 0x0001f00604002986 */ /* 0x0001e2000c101524 */
[----:B------:R-:W-:Y:S05]  /*14c70*/  @!P1 BRA `(.L_x_541) ;  /* 0x0000000000049947 */ /* 0x000fea0003800000 */
[----:B------:R1:W5:Y:S02]  /*14c80*/  LDG.E.LTC128B.U16 R3, desc[UR36][R12.64+0x1f2] ;  /* 0x0001f2240c037981 */ /* 0x000364000c1e1520 */
.L_x_541:
[----:B------:R-:W-:Y:S05]  /*14c90*/  BSYNC B1 ;  /* 0x0000000000017941 */ /* 0x000fea0003800000 */
.L_x_540:
[----:B------:R-:W-:Y:S05]  /*14ca0*/  @!P1 BRA `(.L_x_542) ;  /* 0x0000004c00b09947 */ /* 0x000fea0003800000 */
[----:B-----5:R-:W-:-:S05]  /*14cb0*/  HADD2.F32 R3, -RZ, R3.H0_H0 ;  /* 0x20000003ff037230 */ /* 0x020fca0000004100 */
[----:B------:R-:W-:-:S04]  /*14cc0*/  FMUL R0, R3, R16 ;  /* 0x0000001003007220 */ /* 0x000fc80000400000 */
[----:B------:R-:W-:-:S05]  /*14cd0*/  FFMA R0, R151, R2, R0 ;  /* 0x0000000297007223 */ /* 0x000fca0000000000 */
[----:B------:R-:W-:-:S05]  /*14ce0*/  F2FP.F16.F32.PACK_AB R0, RZ, R0 ;  /* 0x00000000ff00723e */ /* 0x000fca00000000ff */
[----:B------:R4:W-:Y:S01]  /*14cf0*/  STG.E.U16 desc[UR36][R160.64+0x1f2], R0 ;  /* 0x0001f200a0007986 */ /* 0x0009e2000c101524 */
[----:B------:R-:W-:Y:S05]  /*14d00*/  BRA `(.L_x_542) ;  /* 0x0000004c00987947 */ /* 0x000fea0003800000 */
.L_x_35:
[----:B------:R-:W2:Y:S01]  /*14d10*/  LDL.LU R3, [R1] ;  /* 0x0000000001037983 */ /* 0x000ea20000300800 */
[----:B------:R-:W-:-:S03]  /*14d20*/  ULDC.64 UR4, c[0x0][0x5c0] ;  /* 0x0001700000047ab9 */ /* 0x000fc60000000a00 */
[----:B------:R-:W3:Y:S04]  /*14d30*/  LDL.LU R9, [R1+0x60] ;  /* 0x0000600001097983 */ /* 0x000ee80000300800 */
[----:B------:R-:W4:Y:S04]  /*14d40*/  LDL.LU R11, [R1+0x8c] ;  /* 0x00008c00010b7983 */ /* 0x000f280000300800 */
[----:B------:R-:W5:Y:S04]  /*14d50*/  LDL.LU R12, [R1+0x90] ;  /* 0x00009000010c7983 */ /* 0x000f680000300800 */
        /* <DEDUP_REMOVED lines=74> */
[----:B------:R-:W5:Y:S01]  /*15200*/  LDL.LU R161, [R1+0x1cc] ;  /* 0x0001cc0001a17983 */ /* 0x000f620000300800 */
[----:B--2---:R-:W-:-:S03]  /*15210*/  FMUL R3, R3, R2 ;  /* 0x0000000203037220 */ /* 0x004fc60000400000 */
[----:B------:R-:W2:Y:S01]  /*15220*/  LDL.LU R160, [R1+0x1d0] ;  /* 0x0001d00001a07983 */ /* 0x000ea20000300800 */
[----:B------:R-:W-:-:S03]  /*15230*/  LEA R4, P0, R6, UR4, 0x1 ;  /* 0x0000000406047c11 */ /* 0x000fc6000f8008ff */
[----:B------:R-:W2:Y:S04]  /*15240*/  LDL.LU R159, [R1+0x1d4] ;  /* 0x0001d400019f7983 */ /* 0x000ea80000300800 */
[----:B------:R-:W2:Y:S04]  /*15250*/  LDL.LU R158, [R1+0x1d8] ;  /* 0x0001d800019e7983 */ /* 0x000ea80000300800 */
[----:B------:R-:W2:Y:S04]  /*15260*/  LDL.LU R157, [R1+0x1dc] ;  /* 0x0001dc00019d7983 */ /* 0x000ea80000300800 */
[----:B------:R-:W2:Y:S01]  /*15270*/  LDL.LU R156, [R1+0x1e0] ;  /* 0x0001e000019c7983 */ /* 0x000ea20000300800 */
[----:B------:R-:W-:-:S03]  /*15280*/  LEA.HI.X R5, R6, UR5, R10, 0x1, P0 ;  /* 0x0000000506057c11 */ /* 0x000fc600080f0c0a */
[----:B------:R-:W2:Y:S01]  /*15290*/  LDL.LU R155, [R1+0x1e4] ;  /* 0x0001e400019b7983 */ /* 0x000ea20000300800 */
[----:B------:R-:W-:-:S03]  /*152a0*/  F2FP.F16.F32.PACK_AB R3, RZ, R3 ;  /* 0x00000003ff03723e */ /* 0x000fc600000000ff */
[----:B------:R-:W2:Y:S04]  /*152b0*/  LDL.LU R154, [R1+0x1e8] ;  /* 0x0001e800019a7983 */ /* 0x000ea80000300800 */
[----:B------:R-:W2:Y:S04]  /*152c0*/  LDL.LU R23, [R1+0x1ec] ;  /* 0x0001ec0001177983 */ /* 0x000ea80000300800 */
[----:B------:R-:W2:Y:S04]  /*152d0*/  LDL.LU R22, [R1+0x1f0] ;  /* 0x0001f00001167983 */ /* 0x000ea80000300800 */
[----:B------:R-:W2:Y:S04]  /*152e0*/  LDL.LU R21, [R1+0x1f4] ;  /* 0x0001f40001157983 */ /* 0x000ea80000300800 */
[----:B------:R-:W2:Y:S04]  /*152f0*/  LDL.LU R20, [R1+0x1f8] ;  /* 0x0001f80001147983 */ /* 0x000ea80000300800 */
[----:B------:R-:W2:Y:S04]  /*15300*/  LDL.LU R19, [R1+0x1fc] ;  /* 0x0001fc0001137983 */ /* 0x000ea80000300800 */
[----:B------:R-:W3:Y:S04]  /*15310*/  LDL.LU R7, [R1+0x8] ;  /* 0x0000080001077983 */ /* 0x000ee80000300800 */
[----:B------:R-:W4:Y:S04]  /*15320*/  LDL.LU R6, [R1+0xc] ;  /* 0x00000c0001067983 */ /* 0x000f280000300800 */
[----:B------:R0:W-:Y:S04]  /*15330*/  @P1 STG.E.U16 desc[UR36][R4.64], R3 ;  /* 0x0000000304001986 */ /* 0x0001e8000c101524 */
[----:B0-----:R-:W5:Y:S01]  /*15340*/  LDL.LU R3, [R1+0x4] ;  /* 0x0000040001037983 */ /* 0x001f620000300800 */
[----:B------:R-:W-:Y:S01]  /*15350*/  ISETP.GT.AND P0, PT, R0, 0x1, P3 ;  /* 0x000000010000780c */ /* 0x000fe20001f04270 */
[----:B------:R-:W-:Y:S01]  /*15360*/  USHF.L.U32 UR5, UR8, 0x4, URZ ;  /* 0x0000000408057899 */ /* 0x000fe2000800063f */
[----:B------:R-:W-:Y:S01]  /*15370*/  ISETP.GT.AND P2, PT, R153, 0x8, PT ;  /* 0x000000089900780c */ /* 0x000fe20003f44270 */
[----:B------:R-:W-:Y:S01]  /*15380*/  USHF.L.U64.HI UR4, UR8, 0x4, UR9 ;  /* 0x0000000408047899 */ /* 0x000fe20008010209 */
[----:B---3--:R-:W-:-:S05]  /*15390*/  FMUL R7, R7, R2 ;  /* 0x0000000207077220 */ /* 0x008fca0000400000 */
[----:B------:R-:W-:-:S04]  /*153a0*/  F2FP.F16.F32.PACK_AB R7, RZ, R7 ;  /* 0x00000007ff07723e */ /* 0x000fc800000000ff */
[----:B------:R-:W-:Y:S01]  /*153b0*/  PRMT R8, R7, 0x7610, R8 ;  /* 0x0000761007087816 */ /* 0x000fe20000000008 */
[----:B-----5:R-:W-:-:S05]  /*153c0*/  FMUL R3, R3, R2 ;  /* 0x0000000203037220 */ /* 0x020fca0000400000 */
[----:B------:R-:W-:-:S05]  /*153d0*/  F2FP.F16.F32.PACK_AB R3, RZ, R3 ;  /* 0x00000003ff03723e */ /* 0x000fca00000000ff */
[----:B------:R4:W-:Y:S01]  /*153e0*/  @P0 STG.E.U16 desc[UR36][R4.64+0x2], R3 ;  /* 0x0000020304000986 */ /* 0x0009e2000c101524 */
[----:B------:R-:W-:Y:S01]  /*153f0*/  ISETP.GT.AND P0, PT, R0, RZ, P2 ;  /* 0x000000ff0000720c */ /* 0x000fe20001704270 */
[----:B----4-:R-:W-:Y:S01]  /*15400*/  FMUL R3, R6, R2 ;  /* 0x0000000206037220 */ /* 0x010fe20000400000 */
[----:B------:R-:W-:-:S04]  /*15410*/  IADD3 R6, P1, R4, UR5, RZ ;  /* 0x0000000504067c10 */ /* 0x000fc8000ff3e0ff */
[----:B------:R-:W-:Y:S02]  /*15420*/  IADD3.X R7, R5, UR4, RZ, P1, !PT ;  /* 0x0000000405077c10 */ /* 0x000fe40008ffe4ff */
[----:B------:R-:W-:-:S05]  /*15430*/  F2FP.F16.F32.PACK_AB R3, RZ, R3 ;  /* 0x00000003ff03723e */ /* 0x000fca00000000ff */
[----:B------:R0:W-:Y:S01]  /*15440*/  @P0 STG.E.U16 desc[UR36][R6.64], R8 ;  /* 0x0000000806000986 */ /* 0x0001e2000c101524 */
[----:B------:R-:W-:-:S03]  /*15450*/  ISETP.GT.AND P0, PT, R0, 0x1, P2 ;  /* 0x000000010000780c */ /* 0x000fc60001704270 */
[----:B0-----:R-:W3:Y:S10]  /*15460*/  LDL.LU R8, [R1+0x50] ;  /* 0x0000500001087983 */ /* 0x001ef40000300800 */
[----:B------:R0:W-:Y:S04]  /*15470*/  @P0 STG.E.U16 desc[UR36][R6.64+0x2], R3 ;  /* 0x0000020306000986 */ /* 0x0001e8000c101524 */
[----:B0-----:R-:W4:Y:S01]  /*15480*/  LDL.LU R3, [R1+0x10] ;  /* 0x0000100001037983 */ /* 0x001f220000300800 */
[----:B------:R-:W-:Y:S01]  /*15490*/  ISETP.GT.AND P0, PT, R0, 0x8, P3 ;  /* 0x000000080000780c */ /* 0x000fe20001f04270 */
[----:B----4-:R-:W-:-:S05]  /*154a0*/  FMUL R3, R3, R2 ;  /* 0x0000000203037220 */ /* 0x010fca0000400000 */
[----:B------:R-:W-:-:S07]  /*154b0*/  F2FP.F16.F32.PACK_AB R3, RZ, R3 ;  /* 0x00000003ff03723e */ /* 0x000fce00000000ff */
        /* <DEDUP_REMOVED lines=73> */
[----:B---3--:R-:W-:-:S05]  /*15950*/  FMUL R8, R8, R2 ;  /* 0x0000000208087220 */ /* 0x008fca0000400000 */
[----:B------:R-:W-:Y:S01]  /*15960*/  F2FP.F16.F32.PACK_AB R8, RZ, R8 ;  /* 0x00000008ff08723e */ /* 0x000fe200000000ff */
[----:B----4-:R-:W-:-:S05]  /*15970*/  FMUL R3, R3, R2 ;  /* 0x0000000203037220 */ /* 0x010fca0000400000 */
[----:B------:R-:W-:-:S05]  /*15980*/  F2FP.F16.F32.PACK_AB R3, RZ, R3 ;  /* 0x00000003ff03723e */ /* 0x000fca00000000ff */
[----:B------:R0:W-:Y:S01]  /*15990*/  @P0 STG.E.U16 desc[UR36][R6.64+0x42], R3 ;  /* 0x0000420306000986 */ /* 0x0001e2000c101524 */
[----:B------:R-:W-:-:S03]  /*159a0*/  ISETP.GT.AND P0, PT, R0, 0x28, P3 ;  /* 0x000000280000780c */ /* 0x000fc60001f04270 */
[----:B0-----:R-:W3:Y:S01]  /*159b0*/  LDL.LU R3, [R1+0x54] ;  /* 0x0000540001037983 */ /* 0x001ee20000300800 */
[----:B------:R-:W-:-:S09]  /*159c0*/  ISETP.GT.AND P1, PT, R0, 0x29, P3 ;  /* 0x000000290000780c */ /* 0x000fd20001f24270 */
[----:B------:R0:W-:Y:S04]  /*159d0*/  @P0 STG.E.U16 desc[UR36][R4.64+0x50], R8 ;  /* 0x0000500804000986 */ /* 0x0001e8000c101524 */
[----:B0-----:R-:W4:Y:S01]  /*159e0*/  LDL.LU R8, [R1+0x58] ;  /* 0x0000580001087983 */ /* 0x001f220000300800 */
[----:B---3--:R-:W-:-:S05]  /*159f0*/  FMUL R3, R3, R2 ;  /* 0x0000000203037220 */ /* 0x008fca0000400000 */
[----:B------:R-:W-:-:S05]  /*15a00*/  F2FP.F16.F32.PACK_AB R3, RZ, R3 ;  /* 0x00000003ff03723e */ /* 0x000fca00000000ff */
[----:B------:R0:W-:Y:S01]  /*15a10*/  @P1 STG.E.U16 desc[UR36][R4.64+0x52], R3 ;  /* 0x0000520304001986 */ /* 0x0001e2000c101524 */
[----:B----4-:R-:W-:-:S05]  /*15a20*/  FMUL R8, R8, R2 ;  /* 0x0000000208087220 */ /* 0x010fca0000400000 */
[----:B------:R-:W-:Y:S01]  /*15a30*/  F2FP.F16.F32.PACK_AB R8, RZ, R8 ;  /* 0x00000008ff08723e */ /* 0x000fe200000000ff */
[----:B0-----:R-:W3:Y:S03]  /*15a40*/  LDL.LU R3, [R1+0x5c] ;  /* 0x00005c0001037983 */ /* 0x001ee60000300800 */
[----:B------:R-:W-:Y:S02]  /*15a50*/  PRMT R10, R8, 0x7610, R10 ;  /* 0x00007610080a7816 */ /* 0x000fe4000000000a */
[----:B------:R-:W4:Y:S01]  /*15a60*/  LDL.LU R8, [R1+0x64] ;  /* 0x0000640001087983 */ /* 0x000f220000300800 */
[C---:B------:R-:W-:Y:S02]  /*15a70*/  ISETP.GT.AND P1, PT, R0.reuse, 0x28, P2 ;  /* 0x000000280000780c */ /* 0x040fe40001724270 */
[C---:B------:R-:W-:Y:S02]  /*15a80*/  ISETP.GT.AND P4, PT, R0.reuse, 0x29, P2 ;  /* 0x000000290000780c */ /* 0x040fe40001784270 */
[C---:B------:R-:W-:Y:S01]  /*15a90*/  ISETP.GT.AND P5, PT, R0.reuse, 0x30, P3 ;  /* 0x000000300000780c */ /* 0x040fe20001fa4270 */
[----:B------:R-:W-:Y:S01]  /*15aa0*/  FMUL R9, R9, R2 ;  /* 0x0000000209097220 */ /* 0x000fe20000400000 */
[----:B------:R-:W-:-:S04]  /*15ab0*/  ISETP.GT.AND P0, PT, R0, 0x31, P3 ;  /* 0x000000310000780c */ /* 0x000fc80001f04270 */
[----:B------:R-:W-:-:S03]  /*15ac0*/  F2FP.F16.F32.PACK_AB R9, RZ, R9 ;  /* 0x00000009ff09723e */ /* 0x000fc600000000ff */
[----:B------:R0:W-:Y:S04]  /*15ad0*/  @P1 STG.E.U16 desc[UR36][R6.64+0x50], R10 ;  /* 0x0000500a06001986 */ /* 0x0001e8000c101524 */
[----:B0-----:R-:W5:Y:S01]  /*15ae0*/  LDL.LU R10, [R1+0x74] ;  /* 0x00007400010a7983 */ /* 0x001f620000300800 */
[----:B---3--:R-:W-:-:S05]  /*15af0*/  FMUL R3, R3, R2 ;  /* 0x0000000203037220 */ /* 0x008fca0000400000 */
[----:B------:R-:W-:Y:S01]  /*15b00*/  F2FP.F16.F32.PACK_AB R3, RZ, R3 ;  /* 0x00000003ff03723e */ /* 0x000fe200000000ff */
[----:B----4-:R-:W-:-:S04]  /*15b10*/  FMUL R8, R8, R2 ;  /* 0x0000000208087220 */ /* 0x010fc80000400000 */
[----:B------:R0:W-:Y:S04]  /*15b20*/  @P4 STG.E.U16 desc[UR36][R6.64+0x52], R3 ;  /* 0x0000520306004986 */ /* 0x0001e8000c101524 */
[----:B------:R1:W-:Y:S01]  /*15b30*/  @P5 STG.E.U16 desc[UR36][R4.64+0x60], R9 ;  /* 0x0000600904005986 */ /* 0x0003e2000c101524 */
[----:B0-----:R-:W-:-:S03]  /*15b40*/  F2FP.F16.F32.PACK_AB R3, RZ, R8 ;  /* 0x00000008ff03723e */ /* 0x001fc600000000ff */
[----:B------:R-:W3:Y:S01]  /*15b50*/  LDL.LU R8, [R1+0x68] ;  /* 0x0000680001087983 */ /* 0x000ee20000300800 */
[----:B-1----:R-:W-:-:S03]  /*15b60*/  PRMT R9, R3, 0x7610, R9 ;  /* 0x0000761003097816 */ /* 0x002fc60000000009 */
[----:B------:R-:W4:Y:S04]  /*15b70*/  LDL.LU R3, [R1+0x6c] ;  /* 0x00006c0001037983 */ /* 0x000f280000300800 */
[----:B------:R0:W-:Y:S04]  /*15b80*/  @P0 STG.E.U16 desc[UR36][R4.64+0x62], R9 ;  /* 0x0000620904000986 */ /* 0x0001e8000c101524 */
[----:B0-----:R-:W2:Y:S01]  /*15b90*/  LDL.LU R9, [R1+0x70] ;  /* 0x0000700001097983 */ /* 0x001ea20000300800 */
[----:B------:R-:W-:Y:S01]  /*15ba0*/  ISETP.GT.AND P1, PT, R0, 0x30, P2 ;  /* 0x000000300000780c */ /* 0x000fe20001724270 */
[----:B---3--:R-:W-:-:S05]  /*15bb0*/  FMUL R8, R8, R2 ;  /* 0x0000000208087220 */ /* 0x008fca0000400000 */
[----:B------:R-:W-:-:S07]  /*15bc0*/  F2FP.F16.F32.PACK_AB R8, RZ, R8 ;  /* 0x00000008ff08723e */ /* 0x000fce00000000ff */
[----:B------:R0:W-:Y:S01]  /*15bd0*/  @P1 STG.E.U16 desc[UR36][R6.64+0x60], R8 ;  /* 0x0000600806001986 */ /* 0x0001e2000c101524 */
[----:B--2---:R-:W-:-:S05]  /*15be0*/  FMUL R9, R9, R2 ;  /* 0x0000000209097220 */ /* 0x004fca0000400000 */
[----:B0-----:R-:W-:-:S04]  /*15bf0*/  F2FP.F16.F32.PACK_AB R8, RZ, R9 ;  /* 0x00000009ff08723e */ /* 0x001fc800000000ff */
[----:B------:R-:W-:Y:S02]  /*15c00*/  PRMT R9, R8, 0x7610, R9 ;  /* 0x0000761008097816 */ /* 0x000fe40000000009 */
[----:B------:R-:W2:Y:S01]  /*15c10*/  LDL.LU R8, [R1+0x78] ;  /* 0x0000780001087983 */ /* 0x000ea20000300800 */
[C---:B------:R-:W-:Y:S01]  /*15c20*/  ISETP.GT.AND P4, PT, R0.reuse, 0x31, P2 ;  /* 0x000000310000780c */ /* 0x040fe20001784270 */
[-C--:B----4-:R-:W-:Y:S01]  /*15c30*/  FMUL R3, R3, R2.reuse ;  /* 0x0000000203037220 */ /* 0x090fe20000400000 */
[----:B------:R-:W-:Y:S01]  /*15c40*/  ISETP.GT.AND P5, PT, R0, 0x38, P3 ;  /* 0x000000380000780c */ /* 0x000fe20001fa4270 */
[----:B-----5:R-:W-:-:S03]  /*15c50*/  FMUL R10, R10, R2 ;  /* 0x000000020a0a7220 */ /* 0x020fc60000400000 */
[----:B------:R-:W-:Y:S02]  /*15c60*/  F2FP.F16.F32.PACK_AB R3, RZ, R3 ;  /* 0x00000003ff03723e */ /* 0x000fe400000000ff */
[----:B------:R-:W-:-:S05]  /*15c70*/  ISETP.GT.AND P6, PT, R0, 0x39, P3 ;  /* 0x000000390000780c */ /* 0x000fca0001fc4270 */
[----:B------:R0:W-:Y:S04]  /*15c80*/  @P4 STG.E.U16 desc[UR36][R6.64+0x62], R3 ;  /* 0x0000620306004986 */ /* 0x0001e8000c101524 */
[----:B------:R1:W-:Y:S01]  /*15c90*/  @P5 STG.E.U16 desc[UR36][R4.64+0x70], R9 ;  /* 0x0000700904005986 */ /* 0x0003e2000c101524 */
[----:B0-----:R-:W-:-:S04]  /*15ca0*/  F2FP.F16.F32.PACK_AB R3, RZ, R10 ;  /* 0x0000000aff03723e */ /* 0x001fc800000000ff */
[----:B------:R-:W-:Y:S01]  /*15cb0*/  PRMT R10, R3, 0x7610, R10 ;  /* 0x00007610030a7816 */ /* 0x000fe2000000000a */
[----:B-1----:R-:W3:Y:S04]  /*15cc0*/  LDL.LU R9, [R1+0x80] ;  /* 0x0000800001097983 */ /* 0x002ee80000300800 */
[----:B------:R0:W-:Y:S01]  /*15cd0*/  @P6 STG.E.U16 desc[UR36][R4.64+0x72], R10 ;  /* 0x0000720a04006986 */ /* 0x0001e2000c101524 */
[----:B--2---:R-:W-:-:S05]  /*15ce0*/  FMUL R8, R8, R2 ;  /* 0x0000000208087220 */ /* 0x004fca0000400000 */
[----:B------:R-:W-:Y:S02]  /*15cf0*/  F2FP.F16.F32.PACK_AB R3, RZ, R8 ;  /* 0x00000008ff03723e */ /* 0x000fe400000000ff */
[----:B------:R-:W2:Y:S02]  /*15d00*/  LDL.LU R8, [R1+0x7c] ;  /* 0x00007c0001087983 */ /* 0x000ea40000300800 */
[----:B0-----:R-:W-:Y:S02]  /*15d10*/  PRMT R10, R3, 0x7610, R10 ;  /* 0x00007610030a7816 */ /* 0x001fe4000000000a */
[----:B------:R-:W4:Y:S01]  /*15d20*/  LDL.LU R3, [R1+0x84] ;  /* 0x0000840001037983 */ /* 0x000f220000300800 */
[C---:B------:R-:W-:Y:S02]  /*15d30*/  ISETP.GT.AND P0, PT, R0.reuse, 0x38, P2 ;  /* 0x000000380000780c */ /* 0x040fe40001704270 */
[C---:B------:R-:W-:Y:S02]  /*15d40*/  ISETP.GT.AND P1, PT, R0.reuse, 0x39, P2 ;  /* 0x000000390000780c */ /* 0x040fe40001724270 */
[----:B------:R-:W-:-:S02]  /*15d50*/  ISETP.GT.AND P4, PT, R0, 0x40, P3 ;  /* 0x000000400000780c */ /* 0x000fc40001f84270 */
[----:B------:R-:W-:-:S07]  /*15d60*/  ISETP.GT.AND P5, PT, R0, 0x41, P3 ;  /* 0x000000410000780c */ /* 0x000fce0001fa4270 */
[----:B------:R0:W-:Y:S01]  /*15d70*/  @P0 STG.E.U16 desc[UR36][R6.64+0x70], R10 ;  /* 0x0000700a06000986 */ /* 0x0001e2000c101524 */
[----:B---3--:R-:W-:-:S05]  /*15d80*/  FMUL R9, R9, R2 ;  /* 0x0000000209097220 */ /* 0x008fca0000400000 */
[----:B------:R-:W-:Y:S01]  /*15d90*/  F2FP.F16.F32.PACK_AB R9, RZ, R9 ;  /* 0x00000009ff09723e */ /* 0x000fe200000000ff */
[-C--:B--2---:R-:W-:Y:S01]  /*15da0*/  FMUL R8, R8, R2.reuse ;  /* 0x0000000208087220 */ /* 0x084fe20000400000 */
[----:B----4-:R-:W-:-:S04]  /*15db0*/  FMUL R3, R3, R2 ;  /* 0x0000000203037220 */ /* 0x010fc80000400000 */
[----:B------:R-:W-:-:S04]  /*15dc0*/  F2FP.F16.F32.PACK_AB R8, RZ, R8 ;  /* 0x00000008ff08723e */ /* 0x000fc800000000ff */
[----:B0-----:R-:W-:Y:S02]  /*15dd0*/  PRMT R10, R8, 0x7610, R10 ;  /* 0x00007610080a7816 */ /* 0x001fe4000000000a */
[----:B------:R-:W-:Y:S01]  /*15de0*/  F2FP.F16.F32.PACK_AB R3, RZ, R3 ;  /* 0x00000003ff03723e */ /* 0x000fe200000000ff */
[----:B------:R-:W2:Y:S04]  /*15df0*/  LDL.LU R8, [R1+0x88] ;  /* 0x0000880001087983 */ /* 0x000ea80000300800 */
[----:B------:R-:W-:Y:S04]  /*15e00*/  @P1 STG.E.U16 desc[UR36][R6.64+0x72], R10 ;  /* 0x0000720a06001986 */ /* 0x000fe8000c101524 */
[----:B------:R0:W-:Y:S04]  /*15e10*/  @P4 STG.E.U16 desc[UR36][R4.64+0x80], R9 ;  /* 0x0000800904004986 */ /* 0x0001e8000c101524 */
[----:B------:R1:W-:Y:S04]  /*15e20*/  @P5 STG.E.U16 desc[UR36][R4.64+0x82], R3 ;  /* 0x0000820304005986 */ /* 0x0003e8000c101524 */
[----:B0-----:R-:W3:Y:S04]  /*15e30*/  LDL.LU R9, [R1+0x94] ;  /* 0x0000940001097983 */ /* 0x001ee80000300800 */
[----:B-1----:R-:W4:Y:S01]  /*15e40*/  LDL.LU R3, [R1+0x98] ;  /* 0x0000980001037983 */ /* 0x002f220000300800 */
[----:B------:R-:W-:Y:S01]  /*15e50*/  ISETP.GT.AND P0, PT, R0, 0x40, P2 ;  /* 0x000000400000780c */ /* 0x000fe20001704270 */
[----:B--2---:R-:W-:-:S05]  /*15e60*/  FMUL R8, R8, R2 ;  /* 0x0000000208087220 */ /* 0x004fca0000400000 */
[----:B------:R-:W-:-:S07]  /*15e70*/  F2FP.F16.F32.PACK_AB R8, RZ, R8 ;  /* 0x00000008ff08723e */ /* 0x000fce00000000ff */
[----:B------:R0:W-:Y:S01]  /*15e80*/  @P0 STG.E.U16 desc[UR36][R6.64+0x80], R8 ;  /* 0x0000800806000986 */ /* 0x0001e2000c101524 */
[----:B----4-:R-:W-:-:S05]  /*15e90*/  FMUL R3, R3, R2 ;  /* 0x0000000203037220 */ /* 0x010fca0000400000 */
[----:B0-----:R-:W-:Y:S02]  /*15ea0*/  F2FP.F16.F32.PACK_AB R8, RZ, R3 ;  /* 0x00000003ff08723e */ /* 0x001fe400000000ff */
[----:B------:R-:W2:Y:S02]  /*15eb0*/  LDL.LU R3, [R1+0x9c] ;  /* 0x00009c0001037983 */ /* 0x000ea40000300800 */
[----:B------:R-:W-:Y:S02]  /*15ec0*/  PRMT R13, R8, 0x7610, R13 ;  /* 0x00007610080d7816 */ /* 0x000fe4000000000d */
[----:B------:R-:W4:Y:S01]  /*15ed0*/  LDL.LU R8, [R1+0xa0] ;  /* 0x0000a00001087983 */ /* 0x000f220000300800 */
[C---:B------:R-:W-:Y:S01]  /*15ee0*/  ISETP.GT.AND P1, PT, R0.reuse, 0x41, P2 ;  /* 0x000000410000780c */ /* 0x040fe20001724270 */
[-C--:B---3--:R-:W-:Y:S01]  /*15ef0*/  FMUL R9, R9, R2.reuse ;  /* 0x0000000209097220 */ /* 0x088fe20000400000 */
[-C--:B------:R-:W-:Y:S01]  /*15f00*/  FMUL R11, R11, R2.reuse ;  /* 0x000000020b0b7220 */ /* 0x080fe20000400000 */
[----:B------:R-:W-:Y:S01]  /*15f10*/  ISETP.GT.AND P4, PT, R0, 0x48, P3 ;  /* 0x000000480000780c */ /* 0x000fe20001f84270 */
[----:B------:R-:W-:-:S02]  /*15f20*/  FMUL R12, R12, R2 ;  /* 0x000000020c0c7220 */ /* 0x000fc40000400000 */
[----:B------:R-:W-:Y:S02]  /*15f30*/  F2FP.F16.F32.PACK_AB R9, RZ, R9 ;  /* 0x00000009ff09723e */ /* 0x000fe400000000ff */
[----:B------:R-:W-:Y:S02]  /*15f40*/  F2FP.F16.F32.PACK_AB R11, RZ, R11 ;  /* 0x0000000bff0b723e */ /* 0x000fe400000000ff */
[----:B------:R-:W-:Y:S02]  /*15f50*/  F2FP.F16.F32.PACK_AB R10, RZ, R12 ;  /* 0x0000000cff0a723e */ /* 0x000fe400000000ff */
[----:B------:R-:W-:Y:S02]  /*15f60*/  PRMT R12, R9, 0x7610, R12 ;  /* 0x00007610090c7816 */ /* 0x000fe4000000000c */
[C---:B------:R-:W-:Y:S01]  /*15f70*/  ISETP.GT.AND P5, PT, R0.reuse, 0x49, P3 ;  /* 0x000000490000780c */ /* 0x040fe20001fa4270 */
[----:B------:R-:W-:Y:S01]  /*15f80*/  @P1 STG.E.U16 desc[UR36][R6.64+0x82], R11 ;  /* 0x0000820b06001986 */ /* 0x000fe2000c101524 */
[----:B------:R-:W-:-:S02]  /*15f90*/  ISETP.GT.AND P0, PT, R0, 0x48, P2 ;  /* 0x000000480000780c */ /* 0x000fc40001704270 */
[C---:B------:R-:W-:Y:S01]  /*15fa0*/  ISETP.GT.AND P1, PT, R0.reuse, 0x49, P2 ;  /* 0x000000490000780c */ /* 0x040fe20001724270 */
[----:B------:R0:W-:Y:S01]  /*15fb0*/  @P4 STG.E.U16 desc[UR36][R4.64+0x90], R10 ;  /* 0x0000900a04004986 */ /* 0x0001e2000c101524 */
[----:B------:R-:W-:-:S07]  /*15fc0*/  ISETP.GT.AND P4, PT, R0, 0x50, P3 ;  /* 0x000000500000780c */ /* 0x000fce0001f84270 */
[----:B------:R1:W-:Y:S01]  /*15fd0*/  @P5 STG.E.U16 desc[UR36][R4.64+0x92], R12 ;  /* 0x0000920c04005986 */ /* 0x0003e2000c101524 */
[----:B------:R-:W-:-:S03]  /*15fe0*/  ISETP.GT.AND P5, PT, R0, 0x51, P3 ;  /* 0x000000510000780c */ /* 0x000fc60001fa4270 */
[----:B------:R3:W-:Y:S01]  /*15ff0*/  @P0 STG.E.U16 desc[UR36][R6.64+0x90], R13 ;  /* 0x0000900d06000986 */ /* 0x0007e2000c101524 */
[C---:B------:R-:W-:Y:S02]  /*16000*/  ISETP.GT.AND P0, PT, R0.reuse, 0x51, P2 ;  /* 0x000000510000780c */ /* 0x040fe40001704270 */
[----:B------:R-:W-:Y:S01]  /*16010*/  ISETP.GT.AND P6, PT, R0, 0x71, P3 ;  /* 0x000000710000780c */ /* 0x000fe20001fc4270 */
[----:B--2---:R-:W-:-:S05]  /*16020*/  FMUL R3, R3, R2 ;  /* 0x0000000203037220 */ /* 0x004fca0000400000 */
[----:B------:R-:W-:Y:S01]  /*16030*/  F2FP.F16.F32.PACK_AB R9, RZ, R3 ;  /* 0x00000003ff09723e */ /* 0x000fe200000000ff */
[-C--:B----4-:R-:W-:Y:S01]  /*16040*/  FMUL R3, R8, R2.reuse ;  /* 0x0000000208037220 */ /* 0x090fe20000400000 */
[----:B------:R-:W-:-:S04]  /*16050*/  FMUL R8, R235, R2 ;  /* 0x00000002eb087220 */ /* 0x000fc80000400000 */
[----:B------:R-:W-:Y:S02]  /*16060*/  F2FP.F16.F32.PACK_AB R3, RZ, R3 ;  /* 0x00000003ff03723e */ /* 0x000fe400000000ff */
[----:B0-----:R-:W-:Y:S02]  /*16070*/  PRMT R10, R9, 0x7610, R10 ;  /* 0x00007610090a7816 */ /* 0x001fe4000000000a */
[----:B------:R-:W-:Y:S01]  /*16080*/  PRMT R11, R3, 0x7610, R11 ;  /* 0x00007610030b7816 */ /* 0x000fe2000000000b */
[----:B------:R-:W-:Y:S01]  /*16090*/  FMUL R3, R233, R2 ;  /* 0x00000002e9037220 */ /* 0x000fe20000400000 */
[----:B------:R-:W-:Y:S01]  /*160a0*/  F2FP.F16.F32.PACK_AB R8, RZ, R8 ;  /* 0x00000008ff08723e */ /* 0x000fe200000000ff */
[----:B------:R-:W-:Y:S01]  /*160b0*/  FMUL R9, R234, R2 ;  /* 0x00000002ea097220 */ /* 0x000fe20000400000 */
[----:B------:R0:W-:Y:S02]  /*160c0*/  @P1 STG.E.U16 desc[UR36][R6.64+0x92], R10 ;  /* 0x0000920a06001986 */ /* 0x0001e4000c101524 */
[----:B-1----:R-:W-:-:S02]  /*160d0*/  PRMT R12, R8, 0x7610, R12 ;  /* 0x00007610080c7816 */ /* 0x002fc4000000000c */
[----:B------:R-:W-:Y:S01]  /*160e0*/  F2FP.F16.F32.PACK_AB R8, RZ, R3 ;  /* 0x00000003ff08723e */ /* 0x000fe200000000ff */
[-C--:B------:R-:W-:Y:S01]  /*160f0*/  FMUL R3, R232, R2.reuse ;  /* 0x00000002e8037220 */ /* 0x080fe20000400000 */
[C---:B------:R-:W-:Y:S02]  /*16100*/  ISETP.GT.AND P1, PT, R0.reuse, 0x50, P2 ;  /* 0x000000500000780c */ /* 0x040fe40001724270 */
[----:B------:R-:W-:Y:S01]  /*16110*/  F2FP.F16.F32.PACK_AB R9, RZ, R9 ;  /* 0x00000009ff09723e */ /* 0x000fe200000000ff */
[----:B------:R1:W-:Y:S01]  /*16120*/  @P4 STG.E.U16 desc[UR36][R4.64+0xa0], R11 ;  /* 0x0000a00b04004986 */ /* 0x0003e2000c101524 */
[----:B------:R-:W-:Y:S02]  /*16130*/  ISETP.GT.AND P4, PT, R0, 0x58, P3 ;  /* 0x000000580000780c */ /* 0x000fe40001f84270 */
[----:B---3--:R-:W-:Y:S02]  /*16140*/  PRMT R13, R9, 0x7610, R13 ;  /* 0x00007610090d7816 */ /* 0x008fe4000000000d */
[----:B------:R-:W-:Y:S01]  /*16150*/  F2FP.F16.F32.PACK_AB R9, RZ, R3 ;  /* 0x00000003ff09723e */ /* 0x000fe200000000ff */
[-C--:B------:R-:W-:Y:S01]  /*16160*/  FMUL R3, R230, R2.reuse ;  /* 0x00000002e6037220 */ /* 0x080fe20000400000 */
[----:B------:R-:W-:Y:S01]  /*16170*/  PRMT R14, R8, 0x7610, R14 ;  /* 0x00007610080e7816 */ /* 0x000fe2000000000e */
[----:B------:R-:W-:Y:S01]  /*16180*/  FMUL R8, R231, R2 ;  /* 0x00000002e7087220 */ /* 0x000fe20000400000 */
[----:B------:R2:W-:Y:S01]  /*16190*/  @P5 STG.E.U16 desc[UR36][R4.64+0xa2], R12 ;  /* 0x0000a20c04005986 */ /* 0x0005e2000c101524 */
[----:B------:R-:W-:-:S02]  /*161a0*/  ISETP.GT.AND P5, PT, R0, 0x59, P3 ;  /* 0x000000590000780c */ /* 0x000fc40001fa4270 */
[----:B------:R-:W-:Y:S01]  /*161b0*/  F2FP.F16.F32.PACK_AB R3, RZ, R3 ;  /* 0x00000003ff03723e */ /* 0x000fe200000000ff */
[----:B------:R-:W-:Y:S01]  /*161c0*/  @P1 STG.E.U16 desc[UR36][R6.64+0xa0], R13 ;  /* 0x0000a00d06001986 */ /* 0x000fe2000c101524 */
[----:B0-----:R-:W-:Y:S01]  /*161d0*/  F2FP.F16.F32.PACK_AB R10, RZ, R8 ;  /* 0x00000008ff0a723e */ /* 0x001fe200000000ff */
[-C--:B------:R-:W-:Y:S01]  /*161e0*/  FMUL R8, R229, R2.reuse ;  /* 0x00000002e5087220 */ /* 0x080fe20000400000 */
[----:B-1----:R-:W-:Y:S01]  /*161f0*/  PRMT R11, R3, 0x7610, R11 ;  /* 0x00007610030b7816 */ /* 0x002fe2000000000b */
[----:B------:R-:W-:Y:S01]  /*16200*/  @P0 STG.E.U16 desc[UR36][R6.64+0xa2], R14 ;  /* 0x0000a20e06000986 */ /* 0x000fe2000c101524 */
[----:B------:R-:W-:Y:S01]  /*16210*/  ISETP.GT.AND P0, PT, R0, 0x58, P2 ;  /* 0x000000580000780c */ /* 0x000fe20001704270 */
[----:B------:R-:W-:Y:S01]  /*16220*/  FMUL R3, R228, R2 ;  /* 0x00000002e4037220 */ /* 0x000fe20000400000 */
[C---:B------:R-:W-:Y:S01]  /*16230*/  ISETP.GT.AND P1, PT, R0.reuse, 0x59, P2 ;  /* 0x000000590000780c */ /* 0x040fe20001724270 */
[----:B------:R0:W-:Y:S01]  /*16240*/  @P4 STG.E.U16 desc[UR36][R4.64+0xb0], R9 ;  /* 0x0000b00904004986 */ /* 0x0001e2000c101524 */
[----:B------:R-:W-:-:S02]  /*16250*/  ISETP.GT.AND P4, PT, R0, 0x60, P3 ;  /* 0x000000600000780c */ /* 0x000fc40001f84270 */
[----:B------:R-:W-:Y:S01]  /*16260*/  F2FP.F16.F32.PACK_AB R8, RZ, R8 ;  /* 0x00000008ff08723e */ /* 0x000fe200000000ff */
[----:B------:R1:W-:Y:S03]  /*16270*/  @P5 STG.E.U16 desc[UR36][R4.64+0xb2], R10 ;  /* 0x0000b20a04005986 */ /* 0x0003e6000c101524 */
[----:B--2---:R-:W-:Y:S02]  /*16280*/  PRMT R12, R8, 0x7610, R12 ;  /* 0x00007610080c7816 */ /* 0x004fe4000000000c */
[----:B0-----:R-:W-:Y:S01]  /*16290*/  F2FP.F16.F32.PACK_AB R9, RZ, R3 ;  /* 0x00000003ff09723e */ /* 0x001fe200000000ff */
[-C--:B------:R-:W-:Y:S01]  /*162a0*/  FMUL R3, R227, R2.reuse ;  /* 0x00000002e3037220 */ /* 0x080fe20000400000 */
[-C--:B------:R-:W-:Y:S02]  /*162b0*/  FMUL R8, R226, R2.reuse ;  /* 0x00000002e2087220 */ /* 0x080fe40000400000 */
[----:B-1----:R-:W-:Y:S01]  /*162c0*/  PRMT R10, R9, 0x7610, R10 ;  /* 0x00007610090a7816 */ /* 0x002fe2000000000a */
[----:B------:R0:W-:Y:S01]  /*162d0*/  @P0 STG.E.U16 desc[UR36][R6.64+0xb0], R11 ;  /* 0x0000b00b06000986 */ /* 0x0001e2000c101524 */
[----:B------:R-:W-:Y:S01]  /*162e0*/  F2FP.F16.F32.PACK_AB R3, RZ, R3 ;  /* 0x00000003ff03723e */ /* 0x000fe200000000ff */
[----:B------:R-:W-:Y:S01]  /*162f0*/  FMUL R9, R225, R2 ;  /* 0x00000002e1097220 */ /* 0x000fe20000400000 */
[C---:B------:R-:W-:Y:S01]  /*16300*/  ISETP.GT.AND P5, PT, R0.reuse, 0x61, P3 ;  /* 0x000000610000780c */ /* 0x040fe20001fa4270 */
[----:B------:R1:W-:Y:S01]  /*16310*/  @P1 STG.E.U16 desc[UR36][R6.64+0xb2], R12 ;  /* 0x0000b20c06001986 */ /* 0x0003e2000c101524 */
[----:B------:R-:W-:-:S03]  /*16320*/  ISETP.GT.AND P1, PT, R0, 0x60, P2 ;  /* 0x000000600000780c */ /* 0x000fc60001724270 */
[----:B------:R-:W-:Y:S01]  /*16330*/  @P4 STG.E.U16 desc[UR36][R4.64+0xc0], R10 ;  /* 0x0000c00a04004986 */ /* 0x000fe2000c101524 */
[----:B------:R-:W-:Y:S02]  /*16340*/  ISETP.GT.AND P4, PT, R0, 0x61, P2 ;  /* 0x000000610000780c */ /* 0x000fe40001784270 */
[----:B------:R-:W-:Y:S02]  /*16350*/  F2FP.F16.F32.PACK_AB R8, RZ, R8 ;  /* 0x00000008ff08723e */ /* 0x000fe400000000ff */
[----:B0-----:R-:W-:Y:S01]  /*16360*/  PRMT R11, R3, 0x7610, R11 ;  /* 0x00007610030b7816 */ /* 0x001fe2000000000b */
[-C--:B------:R-:W-:Y:S01]  /*16370*/  FMUL R3, R224, R2.reuse ;  /* 0x00000002e0037220 */ /* 0x080fe20000400000 */
[----:B------:R-:W-:Y:S02]  /*16380*/  F2FP.F16.F32.PACK_AB R9, RZ, R9 ;  /* 0x00000009ff09723e */ /* 0x000fe400000000ff */
[----:B-1----:R-:W-:Y:S02]  /*16390*/  PRMT R12, R8, 0x7610, R12 ;  /* 0x00007610080c7816 */ /* 0x002fe4000000000c */
[----:B------:R-:W-:Y:S01]  /*163a0*/  F2FP.F16.F32.PACK_AB R8, RZ, R3 ;  /* 0x00000003ff08723e */ /* 0x000fe200000000ff */
[----:B------:R-:W-:Y:S01]  /*163b0*/  FMUL R3, R223, R2 ;  /* 0x00000002df037220 */ /* 0x000fe20000400000 */
[----:B------:R-:W-:Y:S01]  /*163c0*/  PRMT R13, R9, 0x7610, R13 ;  /* 0x00007610090d7816 */ /* 0x000fe2000000000d */
[----:B------:R0:W-:Y:S01]  /*163d0*/  @P5 STG.E.U16 desc[UR36][R4.64+0xc2], R11 ;  /* 0x0000c20b04005986 */ /* 0x0001e2000c101524 */
[----:B------:R-:W-:-:S02]  /*163e0*/  ISETP.GT.AND P0, PT, R0, 0x68, P3 ;  /* 0x000000680000780c */ /* 0x000fc40001f04270 */
[----:B------:R-:W-:Y:S01]  /*163f0*/  F2FP.F16.F32.PACK_AB R9, RZ, R3 ;  /* 0x00000003ff09723e */ /* 0x000fe200000000ff */
[----:B------:R1:W-:Y:S01]  /*16400*/  @P1 STG.E.U16 desc[UR36][R6.64+0xc0], R12 ;  /* 0x0000c00c06001986 */ /* 0x0003e2000c101524 */
[----:B------:R-:W-:-:S03]  /*16410*/  FMUL R3, R221, R2 ;  /* 0x00000002dd037220 */ /* 0x000fc60000400000 */
[----:B------:R-:W-:Y:S01]  /*16420*/  @P4 STG.E.U16 desc[UR36][R6.64+0xc2], R13 ;  /* 0x0000c20d06004986 */ /* 0x000fe2000c101524 */
[----:B------:R-:W-:Y:S02]  /*16430*/  ISETP.GT.AND P4, PT, R0, 0x69, P3 ;  /* 0x000000690000780c */ /* 0x000fe40001f84270 */
[----:B------:R-:W-:Y:S01]  /*16440*/  PRMT R14, R8, 0x7610, R14 ;  /* 0x00007610080e7816 */ /* 0x000fe2000000000e */
[-C--:B------:R-:W-:Y:S01]  /*16450*/  FMUL R8, R222, R2.reuse ;  /* 0x00000002de087220 */ /* 0x080fe20000400000 */
[----:B------:R-:W-:Y:S02]  /*16460*/  F2FP.F16.F32.PACK_AB R3, RZ, R3 ;  /* 0x00000003ff03723e */ /* 0x000fe400000000ff */
[----:B------:R-:W-:Y:S01]  /*16470*/  ISETP.GT.AND P1, PT, R0, 0x68, P2 ;  /* 0x000000680000780c */ /* 0x000fe20001724270 */
[----:B------:R-:W-:Y:S01]  /*16480*/  @P0 STG.E.U16 desc[UR36][R4.64+0xd0], R14 ;  /* 0x0000d00e04000986 */ /* 0x000fe2000c101524 */
[----:B0-----:R-:W-:Y:S01]  /*16490*/  PRMT R11, R3, 0x7610, R11 ;  /* 0x00007610030b7816 */ /* 0x001fe2000000000b */
[----:B------:R-:W-:Y:S01]  /*164a0*/  FMUL R3, R219, R2 ;  /* 0x00000002db037220 */ /* 0x000fe20000400000 */
[----:B------:R-:W-:Y:S01]  /*164b0*/  F2FP.F16.F32.PACK_AB R10, RZ, R8 ;  /* 0x00000008ff0a723e */ /* 0x000fe200000000ff */
[----:B------:R-:W-:Y:S01]  /*164c0*/  FMUL R8, R220, R2 ;  /* 0x00000002dc087220 */ /* 0x000fe20000400000 */
[C---:B------:R-:W-:Y:S01]  /*164d0*/  ISETP.GT.AND P0, PT, R0.reuse, 0x69, P2 ;  /* 0x000000690000780c */ /* 0x040fe20001704270 */
[----:B------:R0:W-:Y:S01]  /*164e0*/  @P4 STG.E.U16 desc[UR36][R4.64+0xd2], R9 ;  /* 0x0000d20904004986 */ /* 0x0001e2000c101524 */
[----:B------:R-:W-:-:S02]  /*164f0*/  ISETP.GT.AND P5, PT, R0, 0x70, P3 ;  /* 0x000000700000780c */ /* 0x000fc40001fa4270 */
[----:B------:R-:W-:-:S04]  /*16500*/  F2FP.F16.F32.PACK_AB R8, RZ, R8 ;  /* 0x00000008ff08723e */ /* 0x000fc800000000ff */
[----:B-1----:R-:W-:Y:S02]  /*16510*/  PRMT R12, R8, 0x7610, R12 ;  /* 0x00007610080c7816 */ /* 0x002fe4000000000c */
[----:B0-----:R-:W-:Y:S01]  /*16520*/  F2FP.F16.F32.PACK_AB R9, RZ, R3 ;  /* 0x00000003ff09723e */ /* 0x001fe200000000ff */
[-C--:B------:R-:W-:Y:S01]  /*16530*/  FMUL R3, R218, R2.reuse ;  /* 0x00000002da037220 */ /* 0x080fe20000400000 */
[----:B------:R-:W-:Y:S01]  /*16540*/  FMUL R8, R217, R2 ;  /* 0x00000002d9087220 */ /* 0x000fe20000400000 */
[----:B------:R0:W-:Y:S03]  /*16550*/  @P1 STG.E.U16 desc[UR36][R6.64+0xd0], R10 ;  /* 0x0000d00a06001986 */ /* 0x0001e6000c101524 */
[----:B------:R-:W-:Y:S01]  /*16560*/  F2FP.F16.F32.PACK_AB R3, RZ, R3 ;  /* 0x00000003ff03723e */ /* 0x000fe200000000ff */
[----:B------:R1:W-:Y:S01]  /*16570*/  @P0 STG.E.U16 desc[UR36][R6.64+0xd2], R11 ;  /* 0x0000d20b06000986 */ /* 0x0003e2000c101524 */
[----:B------:R-:W-:-:S02]  /*16580*/  ISETP.GT.AND P1, PT, R0, 0x70, P2 ;  /* 0x000000700000780c */ /* 0x000fc40001724270 */
[----:B------:R-:W-:Y:S01]  /*16590*/  F2FP.F16.F32.PACK_AB R8, RZ, R8 ;  /* 0x00000008ff08723e */ /* 0x000fe200000000ff */
[----:B------:R2:W-:Y:S01]  /*165a0*/  @P5 STG.E.U16 desc[UR36][R4.64+0xe0], R12 ;  /* 0x0000e00c04005986 */ /* 0x0005e2000c101524 */
[----:B0-----:R-:W-:Y:S01]  /*165b0*/  PRMT R10, R9, 0x7610, R10 ;  /* 0x00007610090a7816 */ /* 0x001fe2000000000a */
[-C--:B------:R-:W-:Y:S01]  /*165c0*/  FMUL R9, R216, R2.reuse ;  /* 0x00000002d8097220 */ /* 0x080fe20000400000 */
[----:B-1----:R-:W-:Y:S01]  /*165d0*/  PRMT R11, R3, 0x7610, R11 ;  /* 0x00007610030b7816 */ /* 0x002fe2000000000b */
[----:B------:R-:W-:-:S03]  /*165e0*/  FMUL R3, R215, R2 ;  /* 0x00000002d7037220 */ /* 0x000fc60000400000 */
[----:B------:R-:W-:Y:S02]  /*165f0*/  F2FP.F16.F32.PACK_AB R9, RZ, R9 ;  /* 0x00000009ff09723e */ /* 0x000fe400000000ff */
[----:B--2---:R-:W-:Y:S02]  /*16600*/  PRMT R12, R8, 0x7610, R12 ;  /* 0x00007610080c7816 */ /* 0x004fe4000000000c */
[----:B------:R-:W-:Y:S01]  /*16610*/  F2FP.F16.F32.PACK_AB R8, RZ, R3 ;  /* 0x00000003ff08723e */ /* 0x000fe200000000ff */
[----:B------:R-:W-:Y:S01]  /*16620*/  FMUL R3, R214, R2 ;  /* 0x00000002d6037220 */ /* 0x000fe20000400000 */
[C---:B------:R-:W-:Y:S02]  /*16630*/  ISETP.GT.AND P4, PT, R0.reuse, 0x71, P2 ;  /* 0x000000710000780c */ /* 0x040fe40001784270 */
[----:B------:R-:W-:Y:S01]  /*16640*/  ISETP.GT.AND P5, PT, R0, 0x78, P3 ;  /* 0x000000780000780c */ /* 0x000fe20001fa4270 */
[----:B------:R0:W-:Y:S01]  /*16650*/  @P6 STG.E.U16 desc[UR36][R4.64+0xe2], R10 ;  /* 0x0000e20a04006986 */ /* 0x0001e2000c101524 */
[----:B------:R-:W-:-:S02]  /*16660*/  PRMT R13, R9, 0x7610, R13 ;  /* 0x00007610090d7816 */ /* 0x000fc4000000000d */
[----:B------:R-:W-:Y:S01]  /*16670*/  F2FP.F16.F32.PACK_AB R9, RZ, R3 ;  /* 0x00000003ff09723e */ /* 0x000fe200000000ff */
[----:B------:R1:W-:Y:S01]  /*16680*/  @P1 STG.E.U16 desc[UR36][R6.64+0xe0], R11 ;  /* 0x0000e00b06001986 */ /* 0x0003e2000c101524 */
[----:B------:R-:W-:Y:S01]  /*16690*/  ISETP.GT.AND P0, PT, R0, 0x79, P3 ;  /* 0x000000790000780c */ /* 0x000fe20001f04270 */
[-C--:B------:R-:W-:Y:S01]  /*166a0*/  FMUL R3, R212, R2.reuse ;  /* 0x00000002d4037220 */ /* 0x080fe20000400000 */
[----:B------:R-:W-:Y:S02]  /*166b0*/  ISETP.GT.AND P1, PT, R0, 0x78, P2 ;  /* 0x000000780000780c */ /* 0x000fe40001724270 */
[----:B------:R-:W-:Y:S01]  /*166c0*/  PRMT R14, R8, 0x7610, R14 ;  /* 0x00007610080e7816 */ /* 0x000fe2000000000e */
[----:B------:R-:W-:Y:S01]  /*166d0*/  FMUL R8, R213, R2 ;  /* 0x00000002d5087220 */ /* 0x000fe20000400000 */
[----:B------:R-:W-:Y:S01]  /*166e0*/  F2FP.F16.F32.PACK_AB R3, RZ, R3 ;  /* 0x00000003ff03723e */ /* 0x000fe200000000ff */
[----:B------:R2:W-:Y:S01]  /*166f0*/  @P4 STG.E.U16 desc[UR36][R6.64+0xe2], R12 ;  /* 0x0000e20c06004986 */ /* 0x0005e2000c101524 */
[----:B------:R-:W-:-:S02]  /*16700*/  ISETP.GT.AND P4, PT, R0, 0x79, P2 ;  /* 0x000000790000780c */ /* 0x000fc40001784270 */
[----:B0-----:R-:W-:Y:S01]  /*16710*/  F2FP.F16.F32.PACK_AB R10, RZ, R8 ;  /* 0x00000008ff0a723e */ /* 0x001fe200000000ff */
[----:B------:R-:W-:Y:S01]  /*16720*/  @P5 STG.E.U16 desc[UR36][R4.64+0xf0], R13 ;  /* 0x0000f00d04005986 */ /* 0x000fe2000c101524 */
[----:B-1----:R-:W-:Y:S01]  /*16730*/  PRMT R11, R3, 0x7610, R11 ;  /* 0x00007610030b7816 */ /* 0x002fe2000000000b */
[-C--:B------:R-:W-:Y:S01]  /*16740*/  FMUL R3, R210, R2.reuse ;  /* 0x00000002d2037220 */ /* 0x080fe20000400000 */
[----:B------:R-:W-:Y:S01]  /*16750*/  FMUL R8, R211, R2 ;  /* 0x00000002d3087220 */ /* 0x000fe20000400000 */
[C---:B------:R-:W-:Y:S01]  /*16760*/  ISETP.GT.AND P5, PT, R0.reuse, 0x80, P3 ;  /* 0x000000800000780c */ /* 0x040fe20001fa4270 */
[----:B------:R-:W-:Y:S01]  /*16770*/  @P0 STG.E.U16 desc[UR36][R4.64+0xf2], R14 ;  /* 0x0000f20e04000986 */ /* 0x000fe2000c101524 */
[----:B------:R-:W-:-:S03]  /*16780*/  ISETP.GT.AND P6, PT, R0, 0x81, P3 ;  /* 0x000000810000780c */ /* 0x000fc60001fc4270 */
[----:B------:R0:W-:Y:S01]  /*16790*/  @P1 STG.E.U16 desc[UR36][R6.64+0xf0], R9 ;  /* 0x0000f00906001986 */ /* 0x0001e2000c101524 */
[----:B------:R-:W-:-:S04]  /*167a0*/  F2FP.F16.F32.PACK_AB R8, RZ, R8 ;  /* 0x00000008ff08723e */ /* 0x000fc800000000ff */
[----:B--2---:R-:W-:Y:S01]  /*167b0*/  PRMT R12, R8, 0x7610, R12 ;  /* 0x00007610080c7816 */ /* 0x004fe2000000000c */
[-C--:B------:R-:W-:Y:S01]  /*167c0*/  FMUL R8, R208, R2.reuse ;  /* 0x00000002d0087220 */ /* 0x080fe20000400000 */
[----:B0-----:R-:W-:Y:S01]  /*167d0*/  F2FP.F16.F32.PACK_AB R9, RZ, R3 ;  /* 0x00000003ff09723e */ /* 0x001fe200000000ff */
[----:B------:R-:W-:Y:S01]  /*167e0*/  FMUL R3, R209, R2 ;  /* 0x00000002d1037220 */ /* 0x000fe20000400000 */
[----:B------:R0:W-:Y:S01]  /*167f0*/  @P4 STG.E.U16 desc[UR36][R6.64+0xf2], R10 ;  /* 0x0000f20a06004986 */ /* 0x0001e2000c101524 */
[----:B------:R-:W-:-:S03]  /*16800*/  ISETP.GT.AND P0, PT, R0, 0x80, P2 ;  /* 0x000000800000780c */ /* 0x000fc60001704270 */
[----:B------:R-:W-:Y:S01]  /*16810*/  F2FP.F16.F32.PACK_AB R3, RZ, R3 ;  /* 0x00000003ff03723e */ /* 0x000fe200000000ff */
[----:B------:R1:W-:Y:S01]  /*16820*/  @P5 STG.E.U16 desc[UR36][R4.64+0x100], R11 ;  /* 0x0001000b04005986 */ /* 0x0003e2000c101524 */
[----:B------:R-:W-:Y:S02]  /*16830*/  ISETP.GT.AND P1, PT, R0, 0x81, P2 ;  /* 0x000000810000780c */ /* 0x000fe40001724270 */
[----:B------:R-:W-:Y:S01]  /*16840*/  F2FP.F16.F32.PACK_AB R8, RZ, R8 ;  /* 0x00000008ff08723e */ /* 0x000fe200000000ff */
[----:B------:R2:W-:Y:S01]  /*16850*/  @P6 STG.E.U16 desc[UR36][R4.64+0x102], R12 ;  /* 0x0001020c04006986 */ /* 0x0005e2000c101524 */
[----:B0-----:R-:W-:Y:S01]  /*16860*/  PRMT R10, R9, 0x7610, R10 ;  /* 0x00007610090a7816 */ /* 0x001fe2000000000a */
[-C--:B------:R-:W-:Y:S01]  /*16870*/  FMUL R9, R207, R2.reuse ;  /* 0x00000002cf097220 */ /* 0x080fe20000400000 */
[----:B-1----:R-:W-:Y:S01]  /*16880*/  PRMT R11, R3, 0x7610, R11 ;  /* 0x00007610030b7816 */ /* 0x002fe2000000000b */
[----:B------:R-:W-:Y:S01]  /*16890*/  FMUL R3, R206, R2 ;  /* 0x00000002ce037220 */ /* 0x000fe20000400000 */
[----:B------:R-:W-:-:S02]  /*168a0*/  ISETP.GT.AND P4, PT, R0, 0x88, P3 ;  /* 0x000000880000780c */ /* 0x000fc40001f84270 */
[----:B--2---:R-:W-:Y:S02]  /*168b0*/  PRMT R12, R8, 0x7610, R12 ;  /* 0x00007610080c7816 */ /* 0x004fe4000000000c */
[----:B------:R-:W-:Y:S01]  /*168c0*/  F2FP.F16.F32.PACK_AB R8, RZ, R3 ;  /* 0x00000003ff08723e */ /* 0x000fe200000000ff */
[-C--:B------:R-:W-:Y:S01]  /*168d0*/  FMUL R3, R205, R2.reuse ;  /* 0x00000002cd037220 */ /* 0x080fe20000400000 */
[----:B------:R-:W-:Y:S02]  /*168e0*/  F2FP.F16.F32.PACK_AB R9, RZ, R9 ;  /* 0x00000009ff09723e */ /* 0x000fe400000000ff */
[C---:B------:R-:W-:Y:S01]  /*168f0*/  ISETP.GT.AND P5, PT, R0.reuse, 0x89, P3 ;  /* 0x000000890000780c */ /* 0x040fe20001fa4270 */
[----:B------:R0:W-:Y:S01]  /*16900*/  @P0 STG.E.U16 desc[UR36][R6.64+0x100], R10 ;  /* 0x0001000a06000986 */ /* 0x0001e2000c101524 */
[----:B------:R-:W-:Y:S02]  /*16910*/  PRMT R13, R9, 0x7610, R13 ;  /* 0x00007610090d7816 */ /* 0x000fe4000000000d */
[----:B------:R-:W-:Y:S01]  /*16920*/  F2FP.F16.F32.PACK_AB R9, RZ, R3 ;  /* 0x00000003ff09723e */ /* 0x000fe200000000ff */
[----:B------:R1:W-:Y:S01]  /*16930*/  @P1 STG.E.U16 desc[UR36][R6.64+0x102], R11 ;  /* 0x0001020b06001986 */ /* 0x0003e2000c101524 */
[C---:B------:R-:W-:Y:S01]  /*16940*/  ISETP.GT.AND P0, PT, R0.reuse, 0x88, P2 ;  /* 0x000000880000780c */ /* 0x040fe20001704270 */
[----:B------:R-:W-:Y:S01]  /*16950*/  FMUL R3, R203, R2 ;  /* 0x00000002cb037220 */ /* 0x000fe20000400000 */
[----:B------:R-:W-:-:S02]  /*16960*/  ISETP.GT.AND P1, PT, R0, 0x89, P2 ;  /* 0x000000890000780c */ /* 0x000fc40001724270 */
[----:B------:R-:W-:Y:S01]  /*16970*/  PRMT R14, R8, 0x7610, R14 ;  /* 0x00007610080e7816 */ /* 0x000fe2000000000e */
[----:B------:R-:W-:Y:S01]  /*16980*/  FMUL R8, R204, R2 ;  /* 0x00000002cc087220 */ /* 0x000fe20000400000 */
[----:B------:R-:W-:Y:S01]  /*16990*/  F2FP.F16.F32.PACK_AB R3, RZ, R3 ;  /* 0x00000003ff03723e */ /* 0x000fe200000000ff */
[----:B------:R2:W-:Y:S01]  /*169a0*/  @P4 STG.E.U16 desc[UR36][R4.64+0x110], R12 ;  /* 0x0001100c04004986 */ /* 0x0005e2000c101524 */
[----:B------:R-:W-:Y:S02]  /*169b0*/  ISETP.GT.AND P4, PT, R0, 0x90, P3 ;  /* 0x000000900000780c */ /* 0x000fe40001f84270 */
        /* <DEDUP_REMOVED lines=9> */
[----:B------:R-:W-:Y:S02]  /*16a50*/  F2FP.F16.F32.PACK_AB R8, RZ, R8 ;  /* 0x00000008ff08723e */ /* 0x000fe400000000ff */
[----:B------:R-:W-:Y:S01]  /*16a60*/  ISETP.GT.AND P1, PT, R0, 0x91, P2 ;  /* 0x000000910000780c */ /* 0x000fe20001724270 */
[----:B------:R1:W-:Y:S01]  /*16a70*/  @P4 STG.E.U16 desc[UR36][R4.64+0x120], R10 ;  /* 0x0001200a04004986 */ /* 0x0003e2000c101524 */
[----:B--2---:R-:W-:Y:S01]  /*16a80*/  PRMT R12, R8, 0x7610, R12 ;  /* 0x00007610080c7816 */ /* 0x004fe2000000000c */
[-C--:B------:R-:W-:Y:S01]  /*16a90*/  FMUL R8, R199, R2.reuse ;  /* 0x00000002c7087220 */ /* 0x080fe20000400000 */
[----:B0-----:R-:W-:Y:S01]  /*16aa0*/  F2FP.F16.F32.PACK_AB R9, RZ, R3 ;  /* 0x00000003ff09723e */ /* 0x001fe200000000ff */
[----:B------:R-:W-:Y:S01]  /*16ab0*/  FMUL R3, R200, R2 ;  /* 0x00000002c8037220 */ /* 0x000fe20000400000 */
[----:B------:R-:W-:Y:S01]  /*16ac0*/  ISETP.GT.AND P4, PT, R0, 0x98, P3 ;  /* 0x000000980000780c */ /* 0x000fe20001f84270 */
[----:B------:R0:W-:Y:S03]  /*16ad0*/  @P5 STG.E.U16 desc[UR36][R4.64+0x122], R11 ;  /* 0x0001220b04005986 */ /* 0x0001e6000c101524 */
[----:B------:R-:W-:-:S02]  /*16ae0*/  F2FP.F16.F32.PACK_AB R3, RZ, R3 ;  /* 0x00000003ff03723e */ /* 0x000fc400000000ff */
[----:B-1----:R-:W-:Y:S01]  /*16af0*/  PRMT R10, R9, 0x7610, R10 ;  /* 0x00007610090a7816 */ /* 0x002fe2000000000a */
[----:B------:R-:W-:Y:S01]  /*16b00*/  FMUL R9, R198, R2 ;  /* 0x00000002c6097220 */ /* 0x000fe20000400000 */
[----:B------:R-:W-:Y:S01]  /*16b10*/  F2FP.F16.F32.PACK_AB R8, RZ, R8 ;  /* 0x00000008ff08723e */ /* 0x000fe200000000ff */
[----:B------:R1:W-:Y:S01]  /*16b20*/  @P0 STG.E.U16 desc[UR36][R6.64+0x120], R12 ;  /* 0x0001200c06000986 */ /* 0x0003e2000c101524 */
[----:B0-----:R-:W-:Y:S01]  /*16b30*/  PRMT R11, R3, 0x7610, R11 ;  /* 0x00007610030b7816 */ /* 0x001fe2000000000b */
[----:B------:R-:W-:Y:S01]  /*16b40*/  FMUL R3, R197, R2 ;  /* 0x00000002c5037220 */ /* 0x000fe20000400000 */
[C---:B------:R-:W-:Y:S01]  /*16b50*/  ISETP.GT.AND P5, PT, R0.reuse, 0x99, P3 ;  /* 0x000000990000780c */ /* 0x040fe20001fa4270 */
[----:B------:R0:W-:Y:S01]  /*16b60*/  @P1 STG.E.U16 desc[UR36][R6.64+0x122], R10 ;  /* 0x0001220a06001986 */ /* 0x0001e2000c101524 */
[----:B------:R-:W-:Y:S02]  /*16b70*/  ISETP.GT.AND P1, PT, R0, 0x98, P2 ;  /* 0x000000980000780c */ /* 0x000fe40001724270 */
[----:B------:R-:W-:-:S02]  /*16b80*/  F2FP.F16.F32.PACK_AB R9, RZ, R9 ;  /* 0x00000009ff09723e */ /* 0x000fc400000000ff */
[----:B-1----:R-:W-:Y:S02]  /*16b90*/  PRMT R12, R8, 0x7610, R12 ;  /* 0x00007610080c7816 */ /* 0x002fe4000000000c */
[----:B------:R-:W-:Y:S01]  /*16ba0*/  F2FP.F16.F32.PACK_AB R8, RZ, R3 ;  /* 0x00000003ff08723e */ /* 0x000fe200000000ff */
[-C--:B------:R-:W-:Y:S01]  /*16bb0*/  FMUL R3, R196, R2.reuse ;  /* 0x00000002c4037220 */ /* 0x080fe20000400000 */
[C---:B------:R-:W-:Y:S01]  /*16bc0*/  ISETP.GT.AND P0, PT, R0.reuse, 0x99, P2 ;  /* 0x000000990000780c */ /* 0x040fe20001704270 */
[----:B------:R1:W-:Y:S01]  /*16bd0*/  @P4 STG.E.U16 desc[UR36][R4.64+0x130], R11 ;  /* 0x0001300b04004986 */ /* 0x0003e2000c101524 */
[----:B------:R-:W-:Y:S02]  /*16be0*/  ISETP.GT.AND P4, PT, R0, 0xa0, P3 ;  /* 0x000000a00000780c */ /* 0x000fe40001f84270 */
[----:B------:R-:W-:Y:S02]  /*16bf0*/  PRMT R13, R9, 0x7610, R13 ;  /* 0x00007610090d7816 */ /* 0x000fe4000000000d */
        /* <DEDUP_REMOVED lines=68> */
[----:B------:R-:W-:Y:S02]  /*17040*/  ISETP.GT.AND P1, PT, R0, 0xb8, P2 ;  /* 0x000000b80000780c */ /* 0x000fe40001724270 */
[----:B------:R-:W-:Y:S02]  /*17050*/  F2FP.F16.F32.PACK_AB R8, RZ, R8 ;  /* 0x00000008ff08723e */ /* 0x000fe400000000ff */
[----:B0-----:R-:W-:Y:S01]  /*17060*/  PRMT R10, R9, 0x7610, R10 ;  /* 0x00007610090a7816 */ /* 0x001fe2000000000a */
[-C--:B------:R-:W-:Y:S01]  /*17070*/  FMUL R9, R180, R2.reuse ;  /* 0x00000002b4097220 */ /* 0x080fe20000400000 */
[----:B-1----:R-:W-:Y:S01]  /*17080*/  PRMT R11, R3, 0x7610, R11 ;  /* 0x00007610030b7816 */ /* 0x002fe2000000000b */
[----:B------:R-:W-:Y:S01]  /*17090*/  FMUL R3, R179, R2 ;  /* 0x00000002b3037220 */ /* 0x000fe20000400000 */
[----:B------:R0:W-:Y:S02]  /*170a0*/  @P5 STG.E.U16 desc[UR36][R4.64+0x170], R12 ;  /* 0x0001700c04005986 */ /* 0x0001e4000c101524 */
[----:B------:R-:W-:-:S02]  /*170b0*/  F2FP.F16.F32.PACK_AB R9, RZ, R9 ;  /* 0x00000009ff09723e */ /* 0x000fc400000000ff */
[C---:B------:R-:W-:Y:S02]  /*170c0*/  ISETP.GT.AND P4, PT, R0.reuse, 0xb9, P2 ;  /* 0x000000b90000780c */ /* 0x040fe40001784270 */
[----:B------:R-:W-:Y:S02]  /*170d0*/  ISETP.GT.AND P5, PT, R0, 0xc0, P3 ;  /* 0x000000c00000780c */ /* 0x000fe40001fa4270 */
[----:B0-----:R-:W-:Y:S02]  /*170e0*/  PRMT R12, R8, 0x7610, R12 ;  /* 0x00007610080c7816 */ /* 0x001fe4000000000c */
[----:B------:R-:W-:Y:S01]  /*170f0*/  F2FP.F16.F32.PACK_AB R8, RZ, R3 ;  /* 0x00000003ff08723e */ /* 0x000fe200000000ff */
[----:B------:R-:W-:Y:S01]  /*17100*/  FMUL R3, R178, R2 ;  /* 0x00000002b2037220 */ /* 0x000fe20000400000 */
[----:B------:R-:W-:Y:S01]  /*17110*/  PRMT R13, R9, 0x7610, R13 ;  /* 0x00007610090d7816 */ /* 0x000fe2000000000d */
[----:B------:R0:W-:Y:S01]  /*17120*/  @P6 STG.E.U16 desc[UR36][R4.64+0x172], R10 ;  /* 0x0001720a04006986 */ /* 0x0001e2000c101524 */
[----:B------:R-:W-:-:S02]  /*17130*/  ISETP.GT.AND P0, PT, R0, 0xc1, P3 ;  /* 0x000000c10000780c */ /* 0x000fc40001f04270 */
[----:B------:R-:W-:Y:S01]  /*17140*/  F2FP.F16.F32.PACK_AB R9, RZ, R3 ;  /* 0x00000003ff09723e */ /* 0x000fe200000000ff */
[----:B------:R1:W-:Y:S01]  /*17150*/  @P1 STG.E.U16 desc[UR36][R6.64+0x170], R11 ;  /* 0x0001700b06001986 */ /* 0x0003e2000c101524 */
[-C--:B------:R-:W-:Y:S01]  /*17160*/  FMUL R3, R176, R2.reuse ;  /* 0x00000002b0037220 */ /* 0x080fe20000400000 */
[----:B------:R-:W-:Y:S02]  /*17170*/  ISETP.GT.AND P1, PT, R0, 0xc0, P2 ;  /* 0x000000c00000780c */ /* 0x000fe40001724270 */
        /* <DEDUP_REMOVED lines=40> */
[C---:B------:R-:W-:Y:S01]  /*17400*/  ISETP.GT.AND P0, PT, R0.reuse, 0xd0, P2 ;  /* 0x000000d00000780c */ /* 0x040fe20001704270 */
        /* <DEDUP_REMOVED lines=11> */
[----:B------:R-:W-:Y:S01]  /*174c0*/  ISETP.GT.AND P5, PT, R0, 0xd9, P3 ;  /* 0x000000d90000780c */ /* 0x000fe20001fa4270 */
[----:B------:R-:W-:Y:S01]  /*174d0*/  FMUL R8, R166, R2 ;  /* 0x00000002a6087220 */ /* 0x000fe20000400000 */
[----:B------:R-:W-:Y:S01]  /*174e0*/  @P0 STG.E.U16 desc[UR36][R6.64+0x1a0], R14 ;  /* 0x0001a00e06000986 */ /* 0x000fe2000c101524 */
[----:B------:R-:W-:-:S03]  /*174f0*/  ISETP.GT.AND P0, PT, R0, 0xd8, P2 ;  /* 0x000000d80000780c */ /* 0x000fc60001704270 */
[----:B------:R0:W-:Y:S01]  /*17500*/  @P1 STG.E.U16 desc[UR36][R6.64+0x1a2], R9 ;  /* 0x0001a20906001986 */ /* 0x0001e2000c101524 */
[----:B------:R-:W-:Y:S02]  /*17510*/  F2FP.F16.F32.PACK_AB R8, RZ, R8 ;  /* 0x00000008ff08723e */ /* 0x000fe400000000ff */
[----:B------:R-:W-:Y:S02]  /*17520*/  ISETP.GT.AND P1, PT, R0, 0xd9, P2 ;  /* 0x000000d90000780c */ /* 0x000fe40001724270 */
        /* <DEDUP_REMOVED lines=16> */
[----:B------:R1:W-:Y:S01]  /*17630*/  @P1 STG.E.U16 desc[UR36][R6.64+0x1b2], R10 ;  /* 0x0001b20a06001986 */ /* 0x0003e2000c101524 */
[----:B------:R-:W-:Y:S02]  /*17640*/  ISETP.GT.AND P1, PT, R0, 0xe0, P2 ;  /* 0x000000e00000780c */ /* 0x000fe40001724270 */
[----:B0-----:R-:W-:Y:S02]  /*17650*/  PRMT R12, R8, 0x7610, R12 ;  /* 0x00007610080c7816 */ /* 0x001fe4000000000c */
[----:B------:R-:W-:Y:S01]  /*17660*/  F2FP.F16.F32.PACK_AB R8, RZ, R3 ;  /* 0x00000003ff08723e */ /* 0x000fe200000000ff */
[-C--:B------:R-:W-:Y:S01]  /*17670*/  FMUL R3, R160, R2.reuse ;  /* 0x00000002a0037220 */ /* 0x080fe20000400000 */
[----:B------:R-:W-:Y:S01]  /*17680*/  ISETP.GT.AND P0, PT, R0, 0xe1, P2 ;  /* 0x000000e10000780c */ /* 0x000fe20001704270 */
[----:B------:R0:W-:Y:S01]  /*17690*/  @P4 STG.E.U16 desc[UR36][R4.64+0x1c0], R11 ;  /* 0x0001c00b04004986 */ /* 0x0001e2000c101524 */
[----:B-1----:R-:W-:Y:S02]  /*176a0*/  PRMT R10, R9, 0x7610, R10 ;  /* 0x00007610090a7816 */ /* 0x002fe4000000000a */
[----:B------:R-:W-:Y:S01]  /*176b0*/  PRMT R13, R8, 0x7610, R13 ;  /* 0x00007610080d7816 */ /* 0x000fe2000000000d */
[----:B------:R-:W-:Y:S01]  /*176c0*/  @P5 STG.E.U16 desc[UR36][R4.64+0x1c2], R12 ;  /* 0x0001c20c04005986 */ /* 0x000fe2000c101524 */
[----:B------:R-:W-:Y:S01]  /*176d0*/  FMUL R8, R159, R2 ;  /* 0x000000029f087220 */ /* 0x000fe20000400000 */
[----:B------:R-:W-:-:S02]  /*176e0*/  ISETP.GT.AND P4, PT, R0, 0xe8, P3 ;  /* 0x000000e80000780c */ /* 0x000fc40001f84270 */
[----:B------:R-:W-:Y:S01]  /*176f0*/  F2FP.F16.F32.PACK_AB R9, RZ, R3 ;  /* 0x00000003ff09723e */ /* 0x000fe200000000ff */
[----:B------:R-:W-:Y:S01]  /*17700*/  FMUL R3, R158, R2 ;  /* 0x000000029e037220 */ /* 0x000fe20000400000 */
[C---:B------:R-:W-:Y:S02]  /*17710*/  ISETP.GT.AND P5, PT, R0.reuse, 0xe9, P3 ;  /* 0x000000e90000780c */ /* 0x040fe40001fa4270 */
[----:B------:R-:W-:Y:S02]  /*17720*/  ISETP.GT.AND P6, PT, R0, 0xe8, P2 ;  /* 0x000000e80000780c */ /* 0x000fe400017c4270 */
[----:B------:R-:W-:Y:S01]  /*17730*/  F2FP.F16.F32.PACK_AB R8, RZ, R8 ;  /* 0x00000008ff08723e */ /* 0x000fe200000000ff */
[----:B------:R1:W-:Y:S01]  /*17740*/  @P1 STG.E.U16 desc[UR36][R6.64+0x1c0], R10 ;  /* 0x0001c00a06001986 */ /* 0x0003e2000c101524 */
[----:B------:R-:W-:Y:S02]  /*17750*/  F2FP.F16.F32.PACK_AB R3, RZ, R3 ;  /* 0x00000003ff03723e */ /* 0x000fe400000000ff */
[----:B0-----:R-:W-:-:S02]  /*17760*/  PRMT R11, R8, 0x7610, R11 ;  /* 0x00007610080b7816 */ /* 0x001fc4000000000b */
[----:B------:R-:W-:Y:S01]  /*17770*/  PRMT R18, R3, 0x7610, R18 ;  /* 0x0000761003127816 */ /* 0x000fe20000000012 */
[----:B------:R0:W-:Y:S01]  /*17780*/  @P0 STG.E.U16 desc[UR36][R6.64+0x1c2], R13 ;  /* 0x0001c20d06000986 */ /* 0x0001e2000c101524 */
[----:B-1----:R-:W-:Y:S01]  /*17790*/  PRMT R10, R9, 0x7610, R10 ;  /* 0x00007610090a7816 */ /* 0x002fe2000000000a */
[----:B------:R-:W-:-:S04]  /*177a0*/  FMUL R3, R157, R2 ;  /* 0x000000029d037220 */ /* 0x000fc80000400000 */
[----:B------:R-:W-:Y:S01]  /*177b0*/  @P4 STG.E.U16 desc[UR36][R4.64+0x1d0], R10 ;  /* 0x0001d00a04004986 */ /* 0x000fe2000c101524 */
[----:B------:R-:W-:-:S03]  /*177c0*/  ISETP.GT.AND P4, PT, R0, 0xe9, P2 ;  /* 0x000000e90000780c */ /* 0x000fc60001784270 */
[----:B------:R1:W-:Y:S01]  /*177d0*/  @P5 STG.E.U16 desc[UR36][R4.64+0x1d2], R11 ;  /* 0x0001d20b04005986 */ /* 0x0003e2000c101524 */
[----:B------:R-:W-:-:S03]  /*177e0*/  ISETP.GT.AND P5, PT, R0, 0xf0, P3 ;  /* 0x000000f00000780c */ /* 0x000fc60001fa4270 */
[----:B------:R-:W-:Y:S01]  /*177f0*/  @P6 STG.E.U16 desc[UR36][R6.64+0x1d0], R18 ;  /* 0x0001d01206006986 */ /* 0x000fe2000c101524 */
[----:B------:R-:W-:Y:S01]  /*17800*/  ISETP.GT.AND P6, PT, R0, 0xf1, P3 ;  /* 0x000000f10000780c */ /* 0x000fe20001fc4270 */
[-C--:B------:R-:W-:Y:S01]  /*17810*/  FMUL R8, R156, R2.reuse ;  /* 0x000000029c087220 */ /* 0x080fe20000400000 */
[----:B------:R-:W-:Y:S01]  /*17820*/  FMUL R9, R155, R2 ;  /* 0x000000029b097220 */ /* 0x000fe20000400000 */
[----:B0-----:R-:W-:-:S03]  /*17830*/  F2FP.F16.F32.PACK_AB R13, RZ, R3 ;  /* 0x00000003ff0d723e */ /* 0x001fc600000000ff */
[----:B------:R-:W-:Y:S02]  /*17840*/  F2FP.F16.F32.PACK_AB R14, RZ, R8 ;  /* 0x00000008ff0e723e */ /* 0x000fe400000000ff */
[----:B------:R-:W-:Y:S01]  /*17850*/  F2FP.F16.F32.PACK_AB R15, RZ, R9 ;  /* 0x00000009ff0f723e */ /* 0x000fe200000000ff */
[----:B------:R-:W-:Y:S01]  /*17860*/  @P4 STG.E.U16 desc[UR36][R6.64+0x1d2], R13 ;  /* 0x0001d20d06004986 */ /* 0x000fe2000c101524 */
[----:B------:R-:W-:-:S03]  /*17870*/  ISETP.GT.AND P4, PT, R0, 0xf1, P2 ;  /* 0x000000f10000780c */ /* 0x000fc60001784270 */
[----:B------:R-:W-:Y:S04]  /*17880*/  @P5 STG.E.U16 desc[UR36][R4.64+0x1e0], R14 ;  /* 0x0001e00e04005986 */ /* 0x000fe8000c101524 */
[----:B------:R-:W-:Y:S01]  /*17890*/  @P6 STG.E.U16 desc[UR36][R4.64+0x1e2], R15 ;  /* 0x0001e20f04006986 */ /* 0x000fe2000c101524 */
[----:B------:R-:W-:Y:S01]  /*178a0*/  ISETP.GT.AND P6, PT, R0, 0xf0, P2 ;  /* 0x000000f00000780c */ /* 0x000fe200017c4270 */
[-C--:B-1----:R-:W-:Y:S01]  /*178b0*/  FMUL R11, R154, R2.reuse ;  /* 0x000000029a0b7220 */ /* 0x082fe20000400000 */
[----:B------:R-:W-:-:S04]  /*178c0*/  FMUL R12, R23, R2 ;  /* 0x00000002170c7220 */ /* 0x000fc80000400000 */
[----:B------:R-:W-:Y:S02]  /*178d0*/  F2FP.F16.F32.PACK_AB R11, RZ, R11 ;  /* 0x0000000bff0b723e */ /* 0x000fe400000000ff */
[----:B------:R-:W-:Y:S02]  /*178e0*/  F2FP.F16.F32.PACK_AB R12, RZ, R12 ;  /* 0x0000000cff0c723e */ /* 0x000fe400000000ff */
[C---:B------:R-:W-:Y:S02]  /*178f0*/  ISETP.GT.AND P5, PT, R0.reuse, 0xf8, P3 ;  /* 0x000000f80000780c */ /* 0x040fe40001fa4270 */
[----:B------:R-:W-:Y:S01]  /*17900*/  ISETP.GT.AND P3, PT, R0, 0xf9, P3 ;  /* 0x000000f90000780c */ /* 0x000fe20001f64270 */
[----:B------:R-:W-:Y:S01]  /*17910*/  @P6 STG.E.U16 desc[UR36][R6.64+0x1e0], R11 ;  /* 0x0001e00b06006986 */ /* 0x000fe2000c101524 */
[----:B------:R-:W-:-:S03]  /*17920*/  FMUL R10, R22, R2 ;  /* 0x00000002160a7220 */ /* 0x000fc60000400000 */
[----:B------:R0:W-:Y:S01]  /*17930*/  @P4 STG.E.U16 desc[UR36][R6.64+0x1e2], R12 ;  /* 0x0001e20c06004986 */ /* 0x0001e2000c101524 */
[----:B------:R-:W-:Y:S01]  /*17940*/  ISETP.GT.AND P4, PT, R0, 0xf8, P2 ;  /* 0x000000f80000780c */ /* 0x000fe20001784270 */
[-C--:B------:R-:W-:Y:S01]  /*17950*/  FMUL R9, R21, R2.reuse ;  /* 0x0000000215097220 */ /* 0x080fe20000400000 */
[-C--:B------:R-:W-:Y:S01]  /*17960*/  FMUL R8, R19, R2.reuse ;  /* 0x0000000213087220 */ /* 0x080fe20000400000 */
[----:B------:R-:W-:Y:S01]  /*17970*/  FMUL R3, R20, R2 ;  /* 0x0000000214037220 */ /* 0x000fe20000400000 */
[----:B------:R-:W-:Y:S02]  /*17980*/  F2FP.F16.F32.PACK_AB R10, RZ, R10 ;  /* 0x0000000aff0a723e */ /* 0x000fe400000000ff */
[----:B------:R-:W-:Y:S02]  /*17990*/  ISETP.GT.AND P2, PT, R0, 0xf9, P2 ;  /* 0x000000f90000780c */ /* 0x000fe40001744270 */
[----:B------:R-:W-:Y:S02]  /*179a0*/  F2FP.F16.F32.PACK_AB R9, RZ, R9 ;  /* 0x00000009ff09723e */ /* 0x000fe400000000ff */
[----:B------:R-:W-:-:S02]  /*179b0*/  F2FP.F16.F32.PACK_AB R8, RZ, R8 ;  /* 0x00000008ff08723e */ /* 0x000fc400000000ff */
[----:B------:R-:W-:Y:S01]  /*179c0*/  F2FP.F16.F32.PACK_AB R3, RZ, R3 ;  /* 0x00000003ff03723e */ /* 0x000fe200000000ff */
[----:B------:R-:W-:Y:S01]  /*179d0*/  @P5 STG.E.U16 desc[UR36][R4.64+0x1f0], R10 ;  /* 0x0001f00a04005986 */ /* 0x000fe2000c101524 */
[----:B0-----:R-:W-:Y:S01]  /*179e0*/  PRMT R12, R8, 0x7610, R12 ;  /* 0x00007610080c7816 */ /* 0x001fe2000000000c */
[----:B------:R-:W-:Y:S01]  /*179f0*/  @P4 IMAD.MOV.U32 R8, RZ, RZ, R6 ;  /* 0x000000ffff084224 */ /* 0x000fe200078e0006 */
[----:B------:R-:W-:Y:S01]  /*17a00*/  PRMT R11, R3, 0x7610, R11 ;  /* 0x00007610030b7816 */ /* 0x000fe2000000000b */
[----:B------:R0:W-:Y:S01]  /*17a10*/  @P3 STG.E.U16 desc[UR36][R4.64+0x1f2], R9 ;  /* 0x0001f20904003986 */ /* 0x0001e2000c101524 */
[----:B------:R-:W-:Y:S01]  /*17a20*/  USHF.L.U32 UR12, UR8, 0x8, URZ ;  /* 0x00000008080c7899 */ /* 0x000fe2000800063f */
[----:B------:R-:W-:Y:S01]  /*17a30*/  ISETP.GT.AND P1, PT, R153, 0x80, PT ;  /* 0x000000809900780c */ /* 0x000fe20003f24270 */
[----:B------:R-:W-:Y:S01]  /*17a40*/  USHF.L.U64.HI UR11, UR8, 0x8, UR9 ;  /* 0x00000008080b7899 */ /* 0x000fe20008010209 */
[----:B0-----:R-:W-:-:S03]  /*17a50*/  @P4 IMAD.MOV.U32 R9, RZ, RZ, R7 ;  /* 0x000000ffff094224 */ /* 0x001fc600078e0007 */
[----:B------:R-:W-:Y:S02]  /*17a60*/  MOV R3, UR12 ;  /* 0x0000000c00037c02 */ /* 0x000fe40008000f00 */
[----:B------:R0:W-:Y:S01]  /*17a70*/  @P4 STG.E.U16 desc[UR36][R8.64+0x1f0], R11 ;  /* 0x0001f00b08004986 */ /* 0x0001e2000c101524 */
[C---:B------:R-:W-:Y:S02]  /*17a80*/  ISETP.GT.AND P3, PT, R0.reuse, RZ, P1 ;  /* 0x000000ff0000720c */ /* 0x040fe40000f64270 */
[----:B------:R-:W-:Y:S01]  /*17a90*/  ISETP.GT.AND P4, PT, R0, 0x1, P1 ;  /* 0x000000010000780c */ /* 0x000fe20000f84270 */
[-C--:B------:R-:W-:Y:S01]  /*17aa0*/  FMUL R24, R24, R2.reuse ;  /* 0x0000000218187220 */ /* 0x080fe20000400000 */
[----:B------:R-:W-:Y:S01]  /*17ab0*/  FMUL R25, R25, R2 ;  /* 0x0000000219197220 */ /* 0x000fe20000400000 */
[----:B0-----:R-:W-:Y:S02]  /*17ac0*/  @P2 IMAD.MOV.U32 R8, RZ, RZ, R6 ;  /* 0x000000ffff082224 */ /* 0x001fe400078e0006 */
[----:B------:R-:W-:Y:S01]  /*17ad0*/  @P2 IMAD.MOV.U32 R9, RZ, RZ, R7 ;  /* 0x000000ffff092224 */ /* 0x000fe200078e0007 */
[----:B------:R-:W-:-:S04]  /*17ae0*/  MOV R7, UR11 ;  /* 0x0000000b00077c02 */ /* 0x000fc80008000f00 */
[----:B------:R0:W-:Y:S01]  /*17af0*/  @P2 STG.E.U16 desc[UR36][R8.64+0x1f2], R12 ;  /* 0x0001f20c08002986 */ /* 0x0001e2000c101524 */
[C---:B------:R-:W-:Y:S02]  /*17b00*/  IADD3 R6, P2, P6, R4.reuse, UR5, R3 ;  /* 0x0000000504067c10 */ /* 0x040fe4000fe5e003 */
[----:B------:R-:W-:Y:S02]  /*17b10*/  IADD3 R4, P5, R4, UR12, RZ ;  /* 0x0000000c04047c10 */ /* 0x000fe4000ffbe0ff */
[----:B------:R-:W-:Y:S02]  /*17b20*/  IADD3.X R7, R5, UR4, R7, P2, P6 ;  /* 0x0000000405077c10 */ /* 0x000fe400097ec407 */
[----:B------:R-:W-:Y:S02]  /*17b30*/  ISETP.GT.AND P0, PT, R153, 0x88, PT ;  /* 0x000000889900780c */ /* 0x000fe40003f04270 */
[----:B------:R-:W-:Y:S02]  /*17b40*/  F2FP.F16.F32.PACK_AB R24, RZ, R24 ;  /* 0x00000018ff18723e */ /* 0x000fe400000000ff */
[----:B------:R-:W-:-:S02]  /*17b50*/  IADD3.X R5, R5, UR11, RZ, P5, !PT ;  /* 0x0000000b05057c10 */ /* 0x000fc4000affe4ff */
[----:B------:R-:W-:Y:S02]  /*17b60*/  F2FP.F16.F32.PACK_AB R25, RZ, R25 ;  /* 0x00000019ff19723e */ /* 0x000fe400000000ff */
[C---:B------:R-:W-:Y:S01]  /*17b70*/  ISETP.GT.AND P2, PT, R0.reuse, RZ, P0 ;  /* 0x000000ff0000720c */ /* 0x040fe20000744270 */
[----:B------:R-:W-:Y:S01]  /*17b80*/  @P3 STG.E.U16 desc[UR36][R4.64], R24 ;  /* 0x0000001804003986 */ /* 0x000fe2000c101524 */
[----:B------:R-:W-:Y:S01]  /*17b90*/  ISETP.GT.AND P3, PT, R0, 0x1, P0 ;  /* 0x000000010000780c */ /* 0x000fe20000764270 */
[-C--:B------:R-:W-:Y:S02]  /*17ba0*/  FMUL R26, R26, R2.reuse ;  /* 0x000000021a1a7220 */ /* 0x080fe40000400000 */
[----:B------:R-:W-:Y:S01]  /*17bb0*/  @P4 STG.E.U16 desc[UR36][R4.64+0x2], R25 ;  /* 0x0000021904004986 */ /* 0x000fe2000c101524 */
[----:B------:R-:W-:Y:S01]  /*17bc0*/  ISETP.GT.AND P4, PT, R0, 0x8, P1 ;  /* 0x000000080000780c */ /* 0x000fe20000f84270 */
[-C--:B------:R-:W-:Y:S01]  /*17bd0*/  FMUL R27, R27, R2.reuse ;  /* 0x000000021b1b7220 */ /* 0x080fe20000400000 */
[----:B0-----:R-:W-:Y:S01]  /*17be0*/  IADD3 R8, P5, R4, UR5, RZ ;  /* 0x0000000504087c10 */ /* 0x001fe2000ffbe0ff */
[----:B------:R-:W-:Y:S01]  /*17bf0*/  FMUL R28, R28, R2 ;  /* 0x000000021c1c7220 */ /* 0x000fe20000400000 */
[----:B------:R-:W-:-:S02]  /*17c00*/  F2FP.F16.F32.PACK_AB R26, RZ, R26 ;  /* 0x0000001aff1a723e */ /* 0x000fc400000000ff */
[----:B------:R-:W-:Y:S02]  /*17c10*/  IADD3.X R9, R5, UR4, RZ, P5, !PT ;  /* 0x0000000405097c10 */ /* 0x000fe4000affe4ff */
[----:B------:R-:W-:Y:S02]  /*17c20*/  F2FP.F16.F32.PACK_AB R27, RZ, R27 ;  /* 0x0000001bff1b723e */ /* 0x000fe400000000ff */
[----:B------:R-:W-:Y:S01]  /*17c30*/  F2FP.F16.F32.PACK_AB R28, RZ, R28 ;  /* 0x0000001cff1c723e */ /* 0x000fe200000000ff */
[----:B------:R-:W-:Y:S01]  /*17c40*/  @P2 STG.E.U16 desc[UR36][R8.64], R26 ;  /* 0x0000001a08002986 */ /* 0x000fe2000c101524 */
[C---:B------:R-:W-:Y:S02]  /*17c50*/  ISETP.GT.AND P5, PT, R0.reuse, 0x9, P1 ;  /* 0x000000090000780c */ /* 0x040fe40000fa4270 */
[C---:B------:R-:W-:Y:S01]  /*17c60*/  ISETP.GT.AND P2, PT, R0.reuse, 0x8, P0 ;  /* 0x000000080000780c */ /* 0x040fe20000744270 */
[----:B------:R-:W-:Y:S01]  /*17c70*/  @P3 STG.E.U16 desc[UR36][R8.64+0x2], R27 ;  /* 0x0000021b08003986 */ /* 0x000fe2000c101524 */
[-C--:B------:R-:W-:Y:S01]  /*17c80*/  FMUL R29, R29, R2.reuse ;  /* 0x000000021d1d7220 */ /* 0x080fe20000400000 */
[----:B------:R-:W-:Y:S01]  /*17c90*/  ISETP.GT.AND P3, PT, R0, 0x9, P0 ;  /* 0x000000090000780c */ /* 0x000fe20000764270 */
[-C--:B------:R-:W-:Y:S01]  /*17ca0*/  FMUL R30, R30, R2.reuse ;  /* 0x000000021e1e7220 */ /* 0x080fe20000400000 */
[----:B------:R-:W-:Y:S01]  /*17cb0*/  @P4 STG.E.U16 desc[UR36][R4.64+0x10], R28 ;  /* 0x0000101c04004986 */ /* 0x000fe2000c101524 */
[----:B------:R-:W-:Y:S01]  /*17cc0*/  ISETP.GT.AND P4, PT, R0, 0x10, P1 ;  /* 0x000000100000780c */ /* 0x000fe20000f84270 */
[-C--:B------:R-:W-:Y:S01]  /*17cd0*/  FMUL R31, R31, R2.reuse ;  /* 0x000000021f1f7220 */ /* 0x080fe20000400000 */
[----:B------:R-:W-:Y:S01]  /*17ce0*/  IADD3 R10, P6, R4, UR5, RZ ;  /* 0x00000005040a7c10 */ /* 0x000fe2000ffde0ff */
[----:B------:R-:W-:Y:S01]  /*17cf0*/  FMUL R32, R32, R2 ;  /* 0x0000000220207220 */ /* 0x000fe20000400000 */
[----:B------:R-:W-:-:S02]  /*17d00*/  F2FP.F16.F32.PACK_AB R29, RZ, R29 ;  /* 0x0000001dff1d723e */ /* 0x000fc400000000ff */
[----:B------:R-:W-:Y:S02]  /*17d10*/  F2FP.F16.F32.PACK_AB R30, RZ, R30 ;  /* 0x0000001eff1e723e */ /* 0x000fe400000000ff */
[----:B------:R-:W-:Y:S02]  /*17d20*/  IADD3.X R11, R5, UR4, RZ, P6, !PT ;  /* 0x00000004050b7c10 */ /* 0x000fe4000b7fe4ff */
[----:B------:R-:W-:Y:S01]  /*17d30*/  F2FP.F16.F32.PACK_AB R31, RZ, R31 ;  /* 0x0000001fff1f723e */ /* 0x000fe200000000ff */
[----:B------:R-:W-:Y:S01]  /*17d40*/  @P5 STG.E.U16 desc[UR36][R4.64+0x12], R29 ;  /* 0x0000121d04005986 */ /* 0x000fe2000c101524 */
[----:B------:R-:W-:Y:S02]  /*17d50*/  F2FP.F16.F32.PACK_AB R32, RZ, R32 ;  /* 0x00000020ff20723e */ /* 0x000fe400000000ff */
[C---:B------:R-:W-:Y:S01]  /*17d60*/  ISETP.GT.AND P5, PT, R0.reuse, 0x11, P1 ;  /* 0x000000110000780c */ /* 0x040fe20000fa4270 */
[----:B------:R-:W-:Y:S01]  /*17d70*/  @P2 STG.E.U16 desc[UR36][R10.64+0x10], R30 ;  /* 0x0000101e0a002986 */ /* 0x000fe2000c101524 */
[----:B------:R-:W-:Y:S01]  /*17d80*/  ISETP.GT.AND P2, PT, R0, 0x10, P0 ;  /* 0x000000100000780c */ /* 0x000fe20000744270 */
[----:B------:R-:W-:-:S02]  /*17d90*/  FMUL R33, R33, R2 ;  /* 0x0000000221217220 */ /* 0x000fc40000400000 */
[----:B------:R-:W-:Y:S01]  /*17da0*/  @P3 STG.E.U16 desc[UR36][R6.64+0x12], R31 ;  /* 0x0000121f06003986 */ /* 0x000fe2000c101524 */
[----:B------:R-:W-:Y:S01]  /*17db0*/  ISETP.GT.AND P3, PT, R0, 0x11, P0 ;  /* 0x000000110000780c */ /* 0x000fe20000764270 */
[-C--:B------:R-:W-:Y:S02]  /*17dc0*/  FMUL R34, R34, R2.reuse ;  /* 0x0000000222227220 */ /* 0x080fe40000400000 */
[----:B------:R-:W-:Y:S01]  /*17dd0*/  @P4 STG.E.U16 desc[UR36][R4.64+0x20], R32 ;  /* 0x0000202004004986 */ /* 0x000fe2000c101524 */
[----:B------:R-:W-:Y:S01]  /*17de0*/  ISETP.GT.AND P4, PT, R0, 0x18, P1 ;  /* 0x000000180000780c */ /* 0x000fe20000f84270 */
[-C--:B------:R-:W-:Y:S01]  /*17df0*/  FMUL R35, R35, R2.reuse ;  /* 0x0000000223237220 */ /* 0x080fe20000400000 */
[----:B------:R-:W-:Y:S01]  /*17e00*/  FMUL R36, R36, R2 ;  /* 0x0000000224247220 */ /* 0x000fe20000400000 */
[----:B------:R-:W-:Y:S02]  /*17e10*/  F2FP.F16.F32.PACK_AB R33, RZ, R33 ;  /* 0x00000021ff21723e */ /* 0x000fe400000000ff */
[----:B------:R-:W-:-:S02]  /*17e20*/  F2FP.F16.F32.PACK_AB R34, RZ, R34 ;  /* 0x00000022ff22723e */ /* 0x000fc400000000ff */
[----:B------:R-:W-:Y:S01]  /*17e30*/  F2FP.F16.F32.PACK_AB R35, RZ, R35 ;  /* 0x00000023ff23723e */ /* 0x000fe200000000ff */
[----:B------:R-:W-:Y:S01]  /*17e40*/  @P5 STG.E.U16 desc[UR36][R4.64+0x22], R33 ;  /* 0x0000222104005986 */ /* 0x000fe2000c101524 */
[----:B------:R-:W-:Y:S02]  /*17e50*/  F2FP.F16.F32.PACK_AB R36, RZ, R36 ;  /* 0x00000024ff24723e */ /* 0x000fe400000000ff */
[C---:B------:R-:W-:Y:S01]  /*17e60*/  ISETP.GT.AND P5, PT, R0.reuse, 0x19, P1 ;  /* 0x000000190000780c */ /* 0x040fe20000fa4270 */
[----:B------:R-:W-:Y:S01]  /*17e70*/  @P2 STG.E.U16 desc[UR36][R6.64+0x20], R34 ;  /* 0x0000202206002986 */ /* 0x000fe2000c101524 */
[C---:B------:R-:W-:Y:S01]  /*17e80*/  ISETP.GT.AND P2, PT, R0.reuse, 0x18, P0 ;  /* 0x000000180000780c */ /* 0x040fe20000744270 */
[-C--:B------:R-:W-:Y:S02]  /*17e90*/  FMUL R37, R37, R2.reuse ;  /* 0x0000000225257220 */ /* 0x080fe40000400000 */
[----:B------:R-:W-:Y:S01]  /*17ea0*/  @P3 STG.E.U16 desc[UR36][R6.64+0x22], R35 ;  /* 0x0000222306003986 */ /* 0x000fe2000c101524 */
[----:B------:R-:W-:Y:S01]  /*17eb0*/  ISETP.GT.AND P3, PT, R0, 0x19, P0 ;  /* 0x000000190000780c */ /* 0x000fe20000764270 */
[----:B------:R-:W-:-:S02]  /*17ec0*/  FMUL R38, R38, R2 ;  /* 0x0000000226267220 */ /* 0x000fc40000400000 */
[----:B------:R-:W-:Y:S01]  /*17ed0*/  @P4 STG.E.U16 desc[UR36][R4.64+0x30], R36 ;  /* 0x0000302404004986 */ /* 0x000fe2000c101524 */
[----:B------:R-:W-:Y:S01]  /*17ee0*/  ISETP.GT.AND P4, PT, R0, 0x20, P1 ;  /* 0x000000200000780c */ /* 0x000fe20000f84270 */
[-C--:B------:R-:W-:Y:S01]  /*17ef0*/  FMUL R39, R39, R2.reuse ;  /* 0x0000000227277220 */ /* 0x080fe20000400000 */
[----:B------:R-:W-:Y:S01]  /*17f00*/  FMUL R40, R40, R2 ;  /* 0x0000000228287220 */ /* 0x000fe20000400000 */
[----:B------:R-:W-:Y:S02]  /*17f10*/  F2FP.F16.F32.PACK_AB R37, RZ, R37 ;  /* 0x00000025ff25723e */ /* 0x000fe400000000ff */
[----:B------:R-:W-:Y:S02]  /*17f20*/  F2FP.F16.F32.PACK_AB R38, RZ, R38 ;  /* 0x00000026ff26723e */ /* 0x000fe400000000ff */
[----:B------:R-:W-:Y:S01]  /*17f30*/  F2FP.F16.F32.PACK_AB R39, RZ, R39 ;  /* 0x00000027ff27723e */ /* 0x000fe200000000ff */
[----:B------:R-:W-:Y:S01]  /*17f40*/  @P5 STG.E.U16 desc[UR36][R4.64+0x32], R37 ;  /* 0x0000322504005986 */ /* 0x000fe2000c101524 */
[----:B------:R-:W-:-:S02]  /*17f50*/  F2FP.F16.F32.PACK_AB R40, RZ, R40 ;  /* 0x00000028ff28723e */ /* 0x000fc400000000ff */
[C---:B------:R-:W-:Y:S01]  /*17f60*/  ISETP.GT.AND P5, PT, R0.reuse, 0x21, P1 ;  /* 0x000000210000780c */ /* 0x040fe20000fa4270 */
[----:B------:R-:W-:Y:S01]  /*17f70*/  @P2 STG.E.U16 desc[UR36][R6.64+0x30], R38 ;  /* 0x0000302606002986 */ /* 0x000fe2000c101524 */
[C---:B------:R-:W-:Y:S01]  /*17f80*/  ISETP.GT.AND P2, PT, R0.reuse, 0x20, P0 ;  /* 0x000000200000780c */ /* 0x040fe20000744270 */
[-C--:B------:R-:W-:Y:S02]  /*17f90*/  FMUL R41, R41, R2.reuse ;  /* 0x0000000229297220 */ /* 0x080fe40000400000 */
[----:B------:R-:W-:Y:S01]  /*17fa0*/  @P3 STG.E.U16 desc[UR36][R6.64+0x32], R39 ;  /* 0x0000322706003986 */ /* 0x000fe2000c101524 */
[----:B------:R-:W-:Y:S01]  /*17fb0*/  ISETP.GT.AND P3, PT, R0, 0x21, P0 ;  /* 0x000000210000780c */ /* 0x000fe20000764270 */
[-C--:B------:R-:W-:Y:S02]  /*17fc0*/  FMUL R42, R42, R2.reuse ;  /* 0x000000022a2a7220 */ /* 0x080fe40000400000 */
[----:B------:R-:W-:Y:S01]  /*17fd0*/  @P4 STG.E.U16 desc[UR36][R4.64+0x40], R40 ;  /* 0x0000402804004986 */ /* 0x000fe2000c101524 */
[----:B------:R-:W-:Y:S01]  /*17fe0*/  ISETP.GT.AND P4, PT, R0, 0x28, P1 ;  /* 0x000000280000780c */ /* 0x000fe20000f84270 */
[-C--:B------:R-:W-:Y:S01]  /*17ff0*/  FMUL R43, R43, R2.reuse ;  /* 0x000000022b2b7220 */ /* 0x080fe20000400000 */
[----:B------:R-:W-:Y:S01]  /*18000*/  FMUL R44, R44, R2 ;  /* 0x000000022c2c7220 */ /* 0x000fe20000400000 */
[----:B------:R-:W-:-:S02]  /*18010*/  F2FP.F16.F32.PACK_AB R41, RZ, R41 ;  /* 0x00000029ff29723e */ /* 0x000fc400000000ff */
[----:B------:R-:W-:Y:S02]  /*18020*/  F2FP.F16.F32.PACK_AB R42, RZ, R42 ;  /* 0x0000002aff2a723e */ /* 0x000fe400000000ff */
        /* <DEDUP_REMOVED lines=357> */
[----:B------:R-:W-:Y:S01]  /*19680*/  ISETP.GT.AND P2, PT, R0, 0xd8, P0 ;  /* 0x000000d80000780c */ /* 0x000fe20000744270 */
[-C--:B------:R-:W-:Y:S02]  /*19690*/  FMUL R133, R133, R2.reuse ;  /* 0x0000000285857220 */ /* 0x080fe40000400000 */
[----:B------:R-:W-:Y:S01]  /*196a0*/  @P3 STG.E.U16 desc[UR36][R6.64+0x1a2], R131 ;  /* 0x0001a28306003986 */ /* 0x000fe2000c101524 */
[----:B------:R-:W-:-:S03]  /*196b0*/  FMUL R134, R134, R2 ;  /* 0x0000000286867220 */ /* 0x000fc60000400000 */
[----:B------:R-:W-:Y:S01]  /*196c0*/  @P4 STG.E.U16 desc[UR36][R4.64+0x1b0], R132 ;  /* 0x0001b08404004986 */ /* 0x000fe2000c101524 */
[C---:B------:R-:W-:Y:S01]  /*196d0*/  ISETP.GT.AND P4, PT, R0.reuse, 0xd9, P0 ;  /* 0x000000d90000780c */ /* 0x040fe20000784270 */
[----:B------:R-:W-:Y:S01]  /*196e0*/  FMUL R135, R135, R2 ;  /* 0x0000000287877220 */ /* 0x000fe20000400000 */
[----:B------:R-:W-:Y:S02]  /*196f0*/  F2FP.F16.F32.PACK_AB R133, RZ, R133 ;  /* 0x00000085ff85723e */ /* 0x000fe400000000ff */
[----:B------:R-:W-:Y:S02]  /*19700*/  F2FP.F16.F32.PACK_AB R134, RZ, R134 ;  /* 0x00000086ff86723e */ /* 0x000fe400000000ff */
[----:B------:R-:W-:Y:S01]  /*19710*/  F2FP.F16.F32.PACK_AB R135, RZ, R135 ;  /* 0x00000087ff87723e */ /* 0x000fe200000000ff */
[----:B------:R-:W-:Y:S01]  /*19720*/  @P5 STG.E.U16 desc[UR36][R4.64+0x1b2], R133 ;  /* 0x0001b28504005986 */ /* 0x000fe2000c101524 */
[----:B------:R-:W-:-:S03]  /*19730*/  ISETP.GT.AND P5, PT, R0, 0xe0, P1 ;  /* 0x000000e00000780c */ /* 0x000fc60000fa4270 */
[----:B------:R-:W-:Y:S01]  /*19740*/  @P2 STG.E.U16 desc[UR36][R6.64+0x1b0], R134 ;  /* 0x0001b08606002986 */ /* 0x000fe2000c101524 */
[----:B------:R-:W-:Y:S01]  /*19750*/  ISETP.GT.AND P2, PT, R0, 0xe1, P1 ;  /* 0x000000e10000780c */ /* 0x000fe20000f44270 */
[-C--:B------:R-:W-:Y:S01]  /*19760*/  FMUL R136, R136, R2.reuse ;  /* 0x0000000288887220 */ /* 0x080fe20000400000 */
[C---:B------:R-:W-:Y:S01]  /*19770*/  ISETP.GT.AND P3, PT, R0.reuse, 0xe0, P0 ;  /* 0x000000e00000780c */ /* 0x040fe20000764270 */
[----:B------:R-:W-:Y:S01]  /*19780*/  @P4 STG.E.U16 desc[UR36][R6.64+0x1b2], R135 ;  /* 0x0001b28706004986 */ /* 0x000fe2000c101524 */
[-C--:B------:R-:W-:Y:S01]  /*19790*/  FMUL R137, R137, R2.reuse ;  /* 0x0000000289897220 */ /* 0x080fe20000400000 */
[----:B------:R-:W-:Y:S01]  /*197a0*/  ISETP.GT.AND P4, PT, R0, 0xe1, P0 ;  /* 0x000000e10000780c */ /* 0x000fe20000784270 */
[-C--:B------:R-:W-:Y:S01]  /*197b0*/  FMUL R138, R138, R2.reuse ;  /* 0x000000028a8a7220 */ /* 0x080fe20000400000 */
[----:B------:R-:W-:Y:S01]  /*197c0*/  FMUL R139, R139, R2 ;  /* 0x000000028b8b7220 */ /* 0x000fe20000400000 */
[----:B------:R-:W-:Y:S02]  /*197d0*/  F2FP.F16.F32.PACK_AB R136, RZ, R136 ;  /* 0x00000088ff88723e */ /* 0x000fe400000000ff */
[----:B------:R-:W-:-:S02]  /*197e0*/  F2FP.F16.F32.PACK_AB R137, RZ, R137 ;  /* 0x00000089ff89723e */ /* 0x000fc400000000ff */
[----:B------:R-:W-:Y:S02]  /*197f0*/  F2FP.F16.F32.PACK_AB R138, RZ, R138 ;  /* 0x0000008aff8a723e */ /* 0x000fe400000000ff */
[----:B------:R-:W-:Y:S01]  /*19800*/  F2FP.F16.F32.PACK_AB R139, RZ, R139 ;  /* 0x0000008bff8b723e */ /* 0x000fe200000000ff */
[----:B------:R-:W-:Y:S01]  /*19810*/  @P5 STG.E.U16 desc[UR36][R4.64+0x1c0], R136 ;  /* 0x0001c08804005986 */ /* 0x000fe2000c101524 */
[----:B------:R-:W-:-:S03]  /*19820*/  ISETP.GT.AND P5, PT, R0, 0xe9, P1 ;  /* 0x000000e90000780c */ /* 0x000fc60000fa4270 */
[----:B------:R-:W-:Y:S01]  /*19830*/  @P2 STG.E.U16 desc[UR36][R4.64+0x1c2], R137 ;  /* 0x0001c28904002986 */ /* 0x000fe2000c101524 */
[C---:B------:R-:W-:Y:S02]  /*19840*/  ISETP.GT.AND P2, PT, R0.reuse, 0xe8, P1 ;  /* 0x000000e80000780c */ /* 0x040fe40000f44270 */
[C---:B------:R-:W-:Y:S01]  /*19850*/  ISETP.GT.AND P6, PT, R0.reuse, 0xe8, P0 ;  /* 0x000000e80000780c */ /* 0x040fe200007c4270 */
[----:B------:R-:W-:Y:S01]  /*19860*/  @P3 STG.E.U16 desc[UR36][R6.64+0x1c0], R138 ;  /* 0x0001c08a06003986 */ /* 0x000fe2000c101524 */
[----:B------:R-:W-:Y:S01]  /*19870*/  ISETP.GT.AND P3, PT, R0, 0xe9, P0 ;  /* 0x000000e90000780c */ /* 0x000fe20000764270 */
[-C--:B------:R-:W-:Y:S01]  /*19880*/  FMUL R140, R140, R2.reuse ;  /* 0x000000028c8c7220 */ /* 0x080fe20000400000 */
[-C--:B------:R-:W-:Y:S01]  /*19890*/  FMUL R141, R141, R2.reuse ;  /* 0x000000028d8d7220 */ /* 0x080fe20000400000 */
[----:B------:R-:W-:Y:S01]  /*198a0*/  @P4 STG.E.U16 desc[UR36][R6.64+0x1c2], R139 ;  /* 0x0001c28b06004986 */ /* 0x000fe2000c101524 */
[----:B------:R-:W-:Y:S01]  /*198b0*/  ISETP.GT.AND P4, PT, R0, 0xf0, P1 ;  /* 0x000000f00000780c */ /* 0x000fe20000f84270 */
[-C--:B------:R-:W-:Y:S01]  /*198c0*/  FMUL R142, R142, R2.reuse ;  /* 0x000000028e8e7220 */ /* 0x080fe20000400000 */
[-C--:B------:R-:W-:Y:S01]  /*198d0*/  FMUL R143, R143, R2.reuse ;  /* 0x000000028f8f7220 */ /* 0x080fe20000400000 */
[----:B------:R-:W-:Y:S01]  /*198e0*/  FMUL R144, R144, R2 ;  /* 0x0000000290907220 */ /* 0x000fe20000400000 */
[----:B------:R-:W-:-:S02]  /*198f0*/  F2FP.F16.F32.PACK_AB R140, RZ, R140 ;  /* 0x0000008cff8c723e */ /* 0x000fc400000000ff */
[----:B------:R-:W-:Y:S02]  /*19900*/  F2FP.F16.F32.PACK_AB R141, RZ, R141 ;  /* 0x0000008dff8d723e */ /* 0x000fe400000000ff */
[----:B------:R-:W-:Y:S02]  /*19910*/  F2FP.F16.F32.PACK_AB R142, RZ, R142 ;  /* 0x0000008eff8e723e */ /* 0x000fe400000000ff */
[----:B------:R-:W-:Y:S02]  /*19920*/  F2FP.F16.F32.PACK_AB R143, RZ, R143 ;  /* 0x0000008fff8f723e */ /* 0x000fe400000000ff */
[----:B------:R-:W-:Y:S01]  /*19930*/  F2FP.F16.F32.PACK_AB R144, RZ, R144 ;  /* 0x00000090ff90723e */ /* 0x000fe200000000ff */
[----:B------:R-:W-:Y:S01]  /*19940*/  @P2 STG.E.U16 desc[UR36][R4.64+0x1d0], R140 ;  /* 0x0001d08c04002986 */ /* 0x000fe2000c101524 */
[----:B------:R-:W-:-:S03]  /*19950*/  ISETP.GT.AND P2, PT, R0, 0xf1, P1 ;  /* 0x000000f10000780c */ /* 0x000fc60000f44270 */
[----:B------:R-:W-:Y:S01]  /*19960*/  @P5 STG.E.U16 desc[UR36][R4.64+0x1d2], R141 ;  /* 0x0001d28d04005986 */ /* 0x000fe2000c101524 */
[----:B------:R-:W-:-:S03]  /*19970*/  ISETP.GT.AND P5, PT, R0, 0xf0, P0 ;  /* 0x000000f00000780c */ /* 0x000fc600007a4270 */
[----:B------:R-:W-:Y:S01]  /*19980*/  @P6 STG.E.U16 desc[UR36][R6.64+0x1d0], R142 ;  /* 0x0001d08e06006986 */ /* 0x000fe2000c101524 */
[----:B------:R-:W-:-:S03]  /*19990*/  FMUL R145, R145, R2 ;  /* 0x0000000291917220 */ /* 0x000fc60000400000 */
[----:B------:R-:W-:Y:S01]  /*199a0*/  @P3 STG.E.U16 desc[UR36][R6.64+0x1d2], R143 ;  /* 0x0001d28f06003986 */ /* 0x000fe2000c101524 */
[----:B------:R-:W-:-:S03]  /*199b0*/  ISETP.GT.AND P3, PT, R0, 0xf8, P1 ;  /* 0x000000f80000780c */ /* 0x000fc60000f64270 */
[----:B------:R-:W-:Y:S01]  /*199c0*/  @P4 STG.E.U16 desc[UR36][R4.64+0x1e0], R144 ;  /* 0x0001e09004004986 */ /* 0x000fe2000c101524 */
[----:B------:R-:W-:Y:S01]  /*199d0*/  ISETP.GT.AND P4, PT, R0, 0xf1, P0 ;  /* 0x000000f10000780c */ /* 0x000fe20000784270 */
[-C--:B------:R-:W-:Y:S01]  /*199e0*/  FMUL R146, R146, R2.reuse ;  /* 0x0000000292927220 */ /* 0x080fe20000400000 */
[C---:B------:R-:W-:Y:S01]  /*199f0*/  ISETP.GT.AND P1, PT, R0.reuse, 0xf9, P1 ;  /* 0x000000f90000780c */ /* 0x040fe20000f24270 */
[-C--:B------:R-:W-:Y:S01]  /*19a00*/  FMUL R147, R147, R2.reuse ;  /* 0x0000000293937220 */ /* 0x080fe20000400000 */
[----:B------:R-:W-:Y:S01]  /*19a10*/  ISETP.GT.AND P6, PT, R0, 0xf8, P0 ;  /* 0x000000f80000780c */ /* 0x000fe200007c4270 */
[-C--:B------:R-:W-:Y:S01]  /*19a20*/  FMUL R148, R148, R2.reuse ;  /* 0x0000000294947220 */ /* 0x080fe20000400000 */
[----:B------:R-:W-:Y:S01]  /*19a30*/  FMUL R149, R149, R2 ;  /* 0x0000000295957220 */ /* 0x000fe20000400000 */
[----:B------:R-:W-:Y:S02]  /*19a40*/  F2FP.F16.F32.PACK_AB R145, RZ, R145 ;  /* 0x00000091ff91723e */ /* 0x000fe400000000ff */
[----:B------:R-:W-:-:S02]  /*19a50*/  F2FP.F16.F32.PACK_AB R146, RZ, R146 ;  /* 0x00000092ff92723e */ /* 0x000fc400000000ff */
[----:B------:R-:W-:Y:S02]  /*19a60*/  ISETP.GT.AND P0, PT, R0, 0xf9, P0 ;  /* 0x000000f90000780c */ /* 0x000fe40000704270 */
[----:B------:R-:W-:Y:S01]  /*19a70*/  F2FP.F16.F32.PACK_AB R147, RZ, R147 ;  /* 0x00000093ff93723e */ /* 0x000fe200000000ff */
[----:B------:R-:W-:Y:S01]  /*19a80*/  FMUL R150, R150, R2 ;  /* 0x0000000296967220 */ /* 0x000fe20000400000 */
[----:B------:R-:W-:Y:S02]  /*19a90*/  F2FP.F16.F32.PACK_AB R148, RZ, R148 ;  /* 0x00000094ff94723e */ /* 0x000fe400000000ff */
[----:B------:R-:W-:Y:S01]  /*19aa0*/  F2FP.F16.F32.PACK_AB R149, RZ, R149 ;  /* 0x00000095ff95723e */ /* 0x000fe200000000ff */
[----:B------:R-:W-:Y:S01]  /*19ab0*/  FMUL R151, R151, R2 ;  /* 0x0000000297977220 */ /* 0x000fe20000400000 */
[----:B------:R-:W-:Y:S01]  /*19ac0*/  @P2 STG.E.U16 desc[UR36][R4.64+0x1e2], R145 ;  /* 0x0001e29104002986 */ /* 0x000fe2000c101524 */
[----:B------:R-:W-:-:S03]  /*19ad0*/  F2FP.F16.F32.PACK_AB R150, RZ, R150 ;  /* 0x00000096ff96723e */ /* 0x000fc600000000ff */
[----:B------:R-:W-:Y:S01]  /*19ae0*/  @P5 STG.E.U16 desc[UR36][R6.64+0x1e0], R146 ;  /* 0x0001e09206005986 */ /* 0x000fe2000c101524 */
[----:B------:R-:W-:-:S03]  /*19af0*/  F2FP.F16.F32.PACK_AB R151, RZ, R151 ;  /* 0x00000097ff97723e */ /* 0x000fc600000000ff */
[----:B------:R-:W-:Y:S04]  /*19b00*/  @P4 STG.E.U16 desc[UR36][R6.64+0x1e2], R147 ;  /* 0x0001e29306004986 */ /* 0x000fe8000c101524 */
[----:B------:R-:W-:Y:S04]  /*19b10*/  @P3 STG.E.U16 desc[UR36][R4.64+0x1f0], R148 ;  /* 0x0001f09404003986 */ /* 0x000fe8000c101524 */
[----:B------:R0:W-:Y:S02]  /*19b20*/  @P1 STG.E.U16 desc[UR36][R4.64+0x1f2], R149 ;  /* 0x0001f29504001986 */ /* 0x0001e4000c101524 */
[----:B0-----:R-:W-:-:S02]  /*19b30*/  @P6 IMAD.MOV.U32 R4, RZ, RZ, R6 ;  /* 0x000000ffff046224 */ /* 0x001fc400078e0006 */
[----:B------:R-:W-:-:S05]  /*19b40*/  @P6 IMAD.MOV.U32 R5, RZ, RZ, R7 ;  /* 0x000000ffff056224 */ /* 0x000fca00078e0007 */
[----:B------:R0:W-:Y:S04]  /*19b50*/  @P6 STG.E.U16 desc[UR36][R4.64+0x1f0], R150 ;  /* 0x0001f09604006986 */ /* 0x0001e8000c101524 */
[----:B------:R0:W-:Y:S02]  /*19b60*/  @P0 STG.E.U16 desc[UR36][R6.64+0x1f2], R151 ;  /* 0x0001f29706000986 */ /* 0x0001e4000c101524 */
.L_x_542:
[----:B------:R-:W-:Y:S05]  /*19b70*/  BSYNC B0 ;  /* 0x0000000000007941 */ /* 0x000fea0003800000 */
.L_x_34:
[----:B0-----:R-:W2:Y:S04]  /*19b80*/  LDL.LU R5, [R1+0x200] ;  /* 0x0002000001057983 */ /* 0x001ea80000300800 */
[----:B------:R-:W2:Y:S01]  /*19b90*/  LDL.LU R4, [R1+0x204] ;  /* 0x0002040001047983 */ /* 0x000ea20000300800 */
[----:B------:R-:W-:Y:S01]  /*19ba0*/  ULDC UR4, c[0x0][0xc] ;  /* 0x0000030000047ab9 */ /* 0x000fe20000000800 */
[----:B------:R-:W-:Y:S01]  /*19bb0*/  ULDC UR5, c[0x0][0x10] ;  /* 0x0000040000057ab9 */ /* 0x000fe20000000800 */
[----:B-----5:R-:W2:Y:S01]  /*19bc0*/  LDC R3, c[0x0][0x14] ;  /* 0x00000500ff037b82 */ /* 0x020ea20000000800 */
[----:B------:R-:W-:Y:S01]  /*19bd0*/  UIMAD.WIDE.U32 UR4, UR4, UR5, URZ ;  /* 0x00000005040472a5 */ /* 0x000fe2000f8e003f */
[----:B----4-:R-:W-:Y:S01]  /*19be0*/  PRMT R0, RZ, 0x7610, R0 ;  /* 0x00007610ff007816 */ /* 0x010fe20000000000 */
[----:B------:R-:W-:Y:S01]  /*19bf0*/  UMOV UR42, 0xffffffff ;  /* 0xffffffff002a7882 */ /* 0x000fe20000000000 */
[----:B------:R-:W-:-:S03]  /*19c00*/  UMOV UR43, 0xffffffff ;  /* 0xffffffff002b7882 */ /* 0x000fc60000000000 */
[----:B--2---:R-:W-:-:S04]  /*19c10*/  IMAD.WIDE.U32 R4, R3, UR4, R4 ;  /* 0x0000000403047c25 */ /* 0x004fc8000f8e0004 */
[----:B------:R-:W-:Y:S01]  /*19c20*/  IMAD R3, R3, UR5, RZ ;  /* 0x0000000503037c24 */ /* 0x000fe2000f8e02ff */
[----:B------:R-:W-:Y:S01]  /*19c30*/  ULDC.64 UR4, c[0x0][0x650] ;  /* 0x0001940000047ab9 */ /* 0x000fe20000000a00 */
[----:B------:R-:W-:Y:S01]  /*19c40*/  IMAD.MOV.U32 R7, RZ, RZ, R4 ;  /* 0x000000ffff077224 */ /* 0x000fe200078e0004 */
[----:B------:R-:W-:Y:S02]  /*19c50*/  ISETP.GE.U32.AND P0, PT, R4, UR4, PT ;  /* 0x0000000404007c0c */ /* 0x000fe4000bf06070 */
[----:B------:R-:W-:-:S04]  /*19c60*/  IADD3 R6, R5, R3, RZ ;  /* 0x0000000305067210 */ /* 0x000fc80007ffe0ff */
[----:B------:R-:W-:Y:S01]  /*19c70*/  ISETP.GE.U32.AND.EX P0, PT, R6, UR5, PT, P0 ;  /* 0x0000000506007c0c */ /* 0x000fe2000bf06100 */
[----:B------:R0:W-:Y:S04]  /*19c80*/  STL [R1+0x200], R6 ;  /* 0x0002000601007387 */ /* 0x0001e80000100800 */
[----:B------:R0:W-:Y:S08]  /*19c90*/  STL [R1+0x204], R7 ;  /* 0x0002040701007387 */ /* 0x0001f00000100800 */
[----:B------:R-:W-:Y:S05]  /*19ca0*/  @P0 BRA `(.L_x_543) ;  /* 0x0000000400880947 */ /* 0x000fea0003800000 */
[----:B------:R-:W2:Y:S01]  /*19cb0*/  S2UR UR6, SR_CTAID.X ;  /* 0x00000000000679c3 */ /* 0x000ea20000002500 */
[----:B------:R-:W-:Y:S01]  /*19cc0*/  ULDC.64 UR12, c[0x0][0x628] ;  /* 0x00018a00000c7ab9 */ /* 0x000fe20000000a00 */
[----:B------:R-:W-:Y:S01]  /*19cd0*/  ULDC UR4, c[0x0][0x150] ;  /* 0x0000540000047ab9 */ /* 0x000fe20000000800 */
[----:B------:R-:W-:Y:S01]  /*19ce0*/  ISETP.NE.U32.AND P0, PT, RZ, UR12, PT ;  /* 0x0000000cff007c0c */ /* 0x000fe2000bf05070 */
[----:B------:R-:W-:Y:S01]  /*19cf0*/  ULDC UR15, c[0x0][0x630] ;  /* 0x00018c00000f7ab9 */ /* 0x000fe20000000800 */
[C---:B------:R-:W-:Y:S01]  /*19d00*/  R2UR UR16, R7.reuse ;  /* 0x00000000071072ca */ /* 0x040fe200000e0000 */
[----:B------:R-:W-:Y:S01]  /*19d10*/  ULDC UR19, c[0x0][0x154] ;  /* 0x0000550000137ab9 */ /* 0x000fe20000000800 */
[----:B------:R-:W-:Y:S01]  /*19d20*/  ISETP.NE.AND.EX P0, PT, RZ, UR13, PT, P0 ;  /* 0x0000000dff007c0c */ /* 0x000fe2000bf05300 */
[----:B------:R-:W4:Y:S01]  /*19d30*/  S2UR UR18, SR_CTAID.Y ;  /* 0x00000000001279c3 */ /* 0x000f220000002600 */
[----:B------:R-:W-:Y:S02]  /*19d40*/  R2UR UR17, R6 ;  /* 0x00000000061172ca */ /* 0x000fe400000e0000 */
[----:B------:R-:W-:-:S02]  /*19d50*/  R2UR UR10, R7 ;  /* 0x00000000070a72ca */ /* 0x000fc400000e0000 */
[----:B------:R-:W-:Y:S02]  /*19d60*/  R2UR UR11, R6 ;  /* 0x00000000060b72ca */ /* 0x000fe400000e0000 */
[----:B--2---:R-:W-:-:S05]  /*19d70*/  I2FP.F32.U32 R0, UR6 ;  /* 0x0000000600007c45 */ /* 0x004fca0008201000 */
[----:B------:R-:W-:-:S04]  /*19d80*/  FMUL R0, R0, UR4 ;  /* 0x0000000400007c20 */ /* 0x000fc80008400000 */
[----:B------:R2:W0:Y:S01]  /*19d90*/  F2I.U32.TRUNC.NTZ R3, R0 ;  /* 0x0000000000037305 */ /* 0x000422000020f000 */
[----:B----4-:R-:W-:Y:S05]  /*19da0*/  @!P0 BRA `(.L_x_544) ;  /* 0x0000000000308947 */ /* 0x010fea0003800000 */
        /* <DEDUP_REMOVED lines=12> */
.L_x_544:
[----:B------:R-:W-:Y:S01]  /*19e70*/  USHF.R.U64 UR43, UR10, UR15, UR11 ;  /* 0x0000000f0a2b7299 */ /* 0x000fe2000800120b */
[----:B--2---:R-:W-:Y:S01]  /*19e80*/  I2FP.F32.U32 R0, UR18 ;  /* 0x0000001200007c45 */ /* 0x004fe20008201000 */
[----:B------:R-:W-:Y:S02]  /*19e90*/  USHF.R.U32.HI UR4, URZ, UR15, UR11 ;  /* 0x0000000f3f047299 */ /* 0x000fe4000801160b */
[----:B------:R-:W-:Y:S02]  /*19ea0*/  UIADD3 UR10, UP0, URZ, -UR43, URZ ;  /* 0x8000002b3f0a7290 */ /* 0x000fe4000ff1e03f */
[----:B------:R-:W-:Y:S01]  /*19eb0*/  FMUL R0, R0, UR19 ;  /* 0x0000001300007c20 */ /* 0x000fe20008400000 */
[----:B------:R-:W-:Y:S01]  /*19ec0*/  ULDC.64 UR12, c[0x0][0x620] ;  /* 0x00018800000c7ab9 */ /* 0x000fe20000000a00 */
[----:B------:R-:W-:Y:S01]  /*19ed0*/  UIADD3.X UR4, URZ, ~UR4, URZ, UP0, !UPT ;  /* 0x800000043f047290 */ /* 0x000fe200087fe43f */
[----:B------:R-:W-:Y:S01]  /*19ee0*/  UMOV UR8, UR16 ;  /* 0x0000001000087c82 */ /* 0x000fe20008000000 */
[----:B------:R-:W-:-:S02]  /*19ef0*/  UMOV UR9, UR17 ;  /* 0x0000001100097c82 */ /* 0x000fc40008000000 */
[----:B------:R-:W-:Y:S01]  /*19f00*/  UIMAD UR4, UR4, UR12, URZ ;  /* 0x0000000c040472a4 */ /* 0x000fe2000f8e023f */
[----:B------:R-:W2:Y:S01]  /*19f10*/  F2I.U32.TRUNC.NTZ R0, R0 ;  /* 0x0000000000007305 */ /* 0x000ea2000020f000 */
[----:B------:R-:W-:Y:S01]  /*19f20*/  UIMAD.WIDE.U32 UR8, UR10, UR12, UR8 ;  /* 0x0000000c0a0872a5 */ /* 0x000fe2000f8e0008 */
[----:B0-----:R-:W-:Y:S01]  /*19f30*/  R2UR UR12, R3 ;  /* 0x00000000030c72ca */ /* 0x001fe200000e0000 */
[----:B------:R-:W-:Y:S01]  /*19f40*/  UIMAD UR10, UR10, UR13, UR4 ;  /* 0x0000000d0a0a72a4 */ /* 0x000fe2000f8e0204 */
[----:B------:R-:W-:Y:S01]  /*19f50*/  ULDC UR11, c[0x0][0x618] ;  /* 0x00018600000b7ab9 */ /* 0x000fe20000000800 */
[----:B------:R-:W-:Y:S02]  /*19f60*/  ULDC UR21, c[0x0][0x658] ;  /* 0x0001960000157ab9 */ /* 0x000fe40000000800 */
[----:B------:R-:W-:Y:S01]  /*19f70*/  UIADD3 UR9, UR9, UR10, URZ ;  /* 0x0000000a09097290 */ /* 0x000fe2000fffe03f */
[----:B------:R-:W-:Y:S01]  /*19f80*/  UMOV UR15, 0xffffffff ;  /* 0xffffffff000f7882 */ /* 0x000fe20000000000 */
[----:B------:R-:W-:Y:S01]  /*19f90*/  ULDC.64 UR4, c[0x0][0x640] ;  /* 0x0001900000047ab9 */ /* 0x000fe20000000a00 */
[----:B------:R-:W-:Y:S01]  /*19fa0*/  USHF.L.U32 UR15, UR15, UR21, URZ ;  /* 0x000000150f0f7299 */ /* 0x000fe2000800063f */
[----:B------:R-:W-:Y:S01]  /*19fb0*/  ISETP.NE.U32.AND P0, PT, RZ, UR4, PT ;  /* 0x00000004ff007c0c */ /* 0x000fe2000bf05070 */
[----:B------:R-:W-:-:S02]  /*19fc0*/  USHF.R.U64 UR16, UR8, UR11, UR9 ;  /* 0x0000000b08107299 */ /* 0x000fc40008001209 */
[----:B------:R-:W-:Y:S01]  /*19fd0*/  USHF.R.U32.HI UR8, URZ, UR11, UR9 ;  /* 0x0000000b3f087299 */ /* 0x000fe20008011609 */
[----:B--2---:R-:W-:Y:S01]  /*19fe0*/  R2UR UR14, R0 ;  /* 0x00000000000e72ca */ /* 0x004fe200000e0000 */
[----:B------:R-:W-:Y:S01]  /*19ff0*/  ULDC UR17, c[0x0][0x608] ;  /* 0x0001820000117ab9 */ /* 0x000fe20000000800 */
[----:B------:R-:W-:Y:S01]  /*1a000*/  ULOP3.LUT UR41, URZ, UR15, URZ, 0x33, !UPT ;  /* 0x0000000f3f297292 */ /* 0x000fe2000f8e333f */
[----:B------:R-:W-:Y:S01]  /*1a010*/  ISETP.NE.AND.EX P0, PT, RZ, UR5, PT, P0 ;  /* 0x00000005ff007c0c */ /* 0x000fe2000bf05300 */
[----:B------:R-:W-:Y:S02]  /*1a020*/  USHF.R.U64 UR15, UR16, UR17, UR8 ;  /* 0x00000011100f7299 */ /* 0x000fe40008001208 */
[----:B------:R-:W-:Y:S02]  /*1a030*/  USHF.R.U32.HI UR8, URZ, UR17, UR8 ;  /* 0x000000113f087299 */ /* 0x000fe40008011608 */
[----:B------:R-:W-:Y:S02]  /*1a040*/  UIADD3 UR12, -UR12, URZ, URZ ;  /* 0x0000003f0c0c7290 */ /* 0x000fe4000fffe13f */
[----:B------:R-:W-:Y:S01]  /*1a050*/  USHF.R.U64 UR17, UR15, UR21, UR8 ;  /* 0x000000150f117299 */ /* 0x000fe20008001208 */
[----:B------:R-:W-:Y:S01]  /*1a060*/  UMOV UR19, 0x1 ;  /* 0x0000000100137882 */ /* 0x000fe20000000000 */
[----:B------:R-:W-:Y:S01]  /*1a070*/  ULDC UR13, c[0x0][0x144] ;  /* 0x00005100000d7ab9 */ /* 0x000fe20000000800 */
[----:B------:R-:W-:Y:S01]  /*1a080*/  ULDC UR7, c[0x0][0x600] ;  /* 0x0001800000077ab9 */ /* 0x000fe20000000800 */
[----:B------:R-:W-:-:S02]  /*1a090*/  USHF.L.U32 UR24, UR19, UR21, URZ ;  /* 0x0000001513187299 */ /* 0x000fc4000800063f */
[----:B------:R-:W-:Y:S02]  /*1a0a0*/  USHF.R.U32.HI UR8, URZ, UR21, UR8 ;  /* 0x000000153f087299 */ /* 0x000fe40008011608 */
[----:B------:R-:W-:Y:S02]  /*1a0b0*/  UIMAD UR21, UR13, UR12, UR6 ;  /* 0x0000000c0d1572a4 */ /* 0x000fe4000f8e0206 */
[----:B------:R-:W-:Y:S02]  /*1a0c0*/  UIADD3 UR20, UR7, -0x1, URZ ;  /* 0xffffffff07147890 */ /* 0x000fe4000fffe03f */
[----:B------:R-:W-:Y:S01]  /*1a0d0*/  UIADD3 UR19, -UR14, URZ, URZ ;  /* 0x0000003f0e137290 */ /* 0x000fe2000fffe13f */
[----:B------:R-:W-:Y:S01]  /*1a0e0*/  ULDC UR25, c[0x0][0x148] ;  /* 0x0000520000197ab9 */ /* 0x000fe20000000800 */
[----:B------:R-:W-:Y:S01]  /*1a0f0*/  ULDC UR22, c[0x0][0x648] ;  /* 0x0001920000167ab9 */ /* 0x000fe20000000800 */
[----:B------:R-:W-:Y:S01]  /*1a100*/  ULDC UR23, c[0x0][0x638] ;  /* 0x00018e0000177ab9 */ /* 0x000fe20000000800 */
        /* <DEDUP_REMOVED lines=14> */
.L_x_545:
[----:B------:R-:W-:Y:S01]  /*1a1f0*/  UISETP.NE.AND UP0, UPT, UR45, URZ, UPT ;  /* 0x0000003f2d00728c */ /* 0x000fe2000bf05270 */
[----:B------:R-:W-:Y:S01]  /*1a200*/  IMAD.MOV.U32 R0, RZ, RZ, 0x1 ;  /* 0x00000001ff007424 */ /* 0x000fe200078e00ff */
[----:B------:R-:W-:Y:S02]  /*1a210*/  USHF.R.U64 UR4, UR6, UR22, UR8 ;  /* 0x0000001606047299 */ /* 0x000fe40008001208 */
[----:B------:R-:W-:Y:S02]  /*1a220*/  ULOP3.LUT UR41, UR15, UR41, URZ, 0xc0, !UPT ;  /* 0x000000290f297292 */ /* 0x000fe4000f8ec03f */
[----:B------:R-:W-:Y:S02]  /*1a230*/  UIADD3 UR5, -UR4, URZ, URZ ;  /* 0x0000003f04057290 */ /* 0x000fe4000fffe13f */
[----:B------:R-:W-:Y:S02]  /*1a240*/  UIMAD UR41, UR24, UR4, UR41 ;  /* 0x00000004182972a4 */ /* 0x000fe4000f8e0229 */
[----:B------:R-:W-:-:S02]  /*1a250*/  ULOP3.LUT UR16, UR16, UR20, URZ, 0xc0, !UPT ;  /* 0x0000001410107292 */ /* 0x000fc4000f8ec03f */
[----:B------:R-:W-:Y:S02]  /*1a260*/  @UP0 UIMAD UR21, UR25, UR19, UR18 ;  /* 0x00000013191502a4 */ /* 0x000fe4000f8e0212 */
[----:B------:R-:W-:-:S03]  /*1a270*/  UIMAD UR4, UR5, UR23, UR17 ;  /* 0x00000017050472a4 */ /* 0x000fc6000f8e0211 */
[----:B------:R-:W-:Y:S01]  /*1a280*/  ULDC UR5, c[0x0][0x610] ;  /* 0x0001840000057ab9 */ /* 0x000fe20000000800 */
[----:B------:R-:W-:Y:S02]  /*1a290*/  UIMAD UR4, UR4, UR7, UR16 ;  /* 0x00000007040472a4 */ /* 0x000fe4000f8e0210 */
[----:B------:R-:W-:-:S04]  /*1a2a0*/  UIMAD UR41, UR41, UR5, UR21 ;  /* 0x00000005292972a4 */ /* 0x000fc8000f8e0215 */
[----:B------:R-:W-:Y:S02]  /*1a2b0*/  USEL UR42, UR4, UR41, !UP0 ;  /* 0x00000029042a7287 */ /* 0x000fe4000c000000 */
[----:B------:R-:W-:-:S12]  /*1a2c0*/  USEL UR41, UR41, UR4, !UP0 ;  /* 0x0000000429297287 */ /* 0x000fd8000c000000 */
.L_x_543:
[----:B------:R-:W-:-:S13]  /*1a2d0*/  LOP3.LUT P0, RZ, R0, 0xff, RZ, 0xc0, !PT ;  /* 0x000000ff00ff7812 */ /* 0x000fda000780c0ff */
[----:B------:R-:W-:Y:S05]  /*1a2e0*/  @P0 BRA `(.L_x_546) ;  /* 0xfffffe7000380947 */ /* 0x000fea000383ffff */
[----:B------:R-:W-:Y:S05]  /*1a2f0*/  EXIT ;  /* 0x000000000000794d */ /* 0x000fea0003800000 */
.L_x_7:
[----:B------:R-:W2:Y:S01]  /*1a300*/  LDL R5, [R1+0x204] ;  /* 0x0002040001057983 */ /* 0x000ea20000100800 */
[----:B------:R-:W-:-:S03]  /*1a310*/  ULDC.64 UR4, c[0x0][0x650] ;  /* 0x0001940000047ab9 */ /* 0x000fc60000000a00 */
[----:B------:R-:W3:Y:S01]  /*1a320*/  LDL R2, [R1+0x200] ;  /* 0x0002000001027983 */ /* 0x000ee20000100800 */
[----:B------:R-:W-:Y:S01]  /*1a330*/  PRMT R0, RZ, 0x7610, R0 ;  /* 0x00007610ff007816 */ /* 0x000fe20000000000 */
[----:B------:R-:W-:Y:S01]  /*1a340*/  IMAD.MOV.U32 R3, RZ, RZ, -0x1 ;  /* 0xffffffffff037424 */ /* 0x000fe200078e00ff */
[----:B------:R-:W-:Y:S01]  /*1a350*/  MOV R4, 0xffffffff ;  /* 0xffffffff00047802 */ /* 0x000fe20000000f00 */
[----:B------:R-:W-:Y:S01]  /*1a360*/  IMAD.MOV.U32 R10, RZ, RZ, -0x1 ;  /* 0xffffffffff0a7424 */ /* 0x000fe200078e00ff */
[----:B--2---:R-:W-:-:S04]  /*1a370*/  ISETP.GE.U32.AND P0, PT, R5, UR4, PT ;  /* 0x0000000405007c0c */ /* 0x004fc8000bf06070 */
[----:B---3--:R-:W-:-:S13]  /*1a380*/  ISETP.GE.U32.AND.EX P0, PT, R2, UR5, PT, P0 ;  /* 0x0000000502007c0c */ /* 0x008fda000bf06100 */
        /* <DEDUP_REMOVED lines=21> */
.L_x_548:
[----:B------:R-:W-:Y:S01]  /*1a4e0*/  USHF.R.U64 UR4, UR14, UR19, UR15 ;  /* 0x000000130e047299 */ /* 0x000fe2000800120f */
[----:B------:R-:W-:Y:S01]  /*1a4f0*/  R2UR UR7, R2 ;  /* 0x00000000020772ca */ /* 0x000fe200000e0000 */
[----:B------:R-:W-:Y:S02]  /*1a500*/  USHF.R.U32.HI UR5, URZ, UR19, UR15 ;  /* 0x000000133f057299 */ /* 0x000fe4000801160f */
[----:B------:R-:W-:Y:S01]  /*1a510*/  UIADD3 UR13, UP0, URZ, -UR4, URZ ;  /* 0x800000043f0d7290 */ /* 0x000fe2000ff1e03f */
[----:B------:R-:W-:Y:S01]  /*1a520*/  ULDC.64 UR14, c[0x0][0x620] ;  /* 0x00018800000e7ab9 */ /* 0x000fe20000000a00 */
[----:B------:R-:W-:Y:S02]  /*1a530*/  UMOV UR6, UR20 ;  /* 0x0000001400067c82 */ /* 0x000fe40008000000 */
[----:B------:R-:W-:Y:S02]  /*1a540*/  UIADD3.X UR5, URZ, ~UR5, URZ, UP0, !UPT ;  /* 0x800000053f057290 */ /* 0x000fe400087fe43f */
[----:B------:R-:W-:-:S02]  /*1a550*/  UISETP.NE.AND UP1, UPT, UR45, URZ, UPT ;  /* 0x0000003f2d00728c */ /* 0x000fc4000bf25270 */
[----:B------:R-:W-:Y:S02]  /*1a560*/  UIMAD UR5, UR5, UR14, URZ ;  /* 0x0000000e050572a4 */ /* 0x000fe4000f8e023f */
[----:B------:R-:W-:Y:S02]  /*1a570*/  UIMAD.WIDE.U32 UR6, UR13, UR14, UR6 ;  /* 0x0000000e0d0672a5 */ /* 0x000fe4000f8e0006 */
[----:B------:R-:W-:Y:S01]  /*1a580*/  UIMAD UR5, UR13, UR15, UR5 ;  /* 0x0000000f0d0572a4 */ /* 0x000fe2000f8e0205 */
[----:B------:R-:W-:Y:S02]  /*1a590*/  ULDC UR14, c[0x0][0x608] ;  /* 0x00018200000e7ab9 */ /* 0x000fe40000000800 */
[----:B------:R-:W-:Y:S01]  /*1a5a0*/  ULDC UR13, c[0x0][0x618] ;  /* 0x00018600000d7ab9 */ /* 0x000fe20000000800 */
[----:B------:R-:W-:Y:S01]  /*1a5b0*/  UIADD3 UR5, UR7, UR5, URZ ;  /* 0x0000000507057290 */ /* 0x000fe2000fffe03f */
[----:B------:R-:W-:Y:S01]  /*1a5c0*/  ULDC UR22, c[0x0][0x658] ;  /* 0x0001960000167ab9 */ /* 0x000fe20000000800 */
[----:B------:R-:W-:-:S02]  /*1a5d0*/  @UP1 UIMAD UR8, UR11, UR12, UR10 ;  /* 0x0000000c0b0812a4 */ /* 0x000fc4000f8e020a */
[----:B------:R-:W-:Y:S02]  /*1a5e0*/  USHF.R.U64 UR17, UR6, UR13, UR5 ;  /* 0x0000000d06117299 */ /* 0x000fe40008001205 */
[----:B------:R-:W-:Y:S01]  /*1a5f0*/  USHF.R.U32.HI UR5, URZ, UR13, UR5 ;  /* 0x0000000d3f057299 */ /* 0x000fe20008011605 */
[----:B------:R-:W-:Y:S01]  /*1a600*/  ULDC.64 UR6, c[0x0][0x640] ;  /* 0x0001900000067ab9 */ /* 0x000fe20000000a00 */
[----:B------:R-:W-:Y:S01]  /*1a610*/  UMOV UR10, 0xffffffff ;  /* 0xffffffff000a7882 */ /* 0x000fe20000000000 */
[----:B------:R-:W-:Y:S01]  /*1a620*/  ISETP.NE.U32.AND P0, PT, RZ, UR6, PT ;  /* 0x00000006ff007c0c */ /* 0x000fe2000bf05070 */
[----:B------:R-:W-:Y:S02]  /*1a630*/  USHF.R.U64 UR18, UR17, UR14, UR5 ;  /* 0x0000000e11127299 */ /* 0x000fe40008001205 */
[----:B------:R-:W-:Y:S01]  /*1a640*/  USHF.R.U32.HI UR5, URZ, UR14, UR5 ;  /* 0x0000000e3f057299 */ /* 0x000fe20008011605 */
[----:B------:R-:W-:Y:S01]  /*1a650*/  ISETP.NE.AND.EX P0, PT, RZ, UR7, PT, P0 ;  /* 0x00000007ff007c0c */ /* 0x000fe2000bf05300 */
[----:B------:R-:W-:-:S02]  /*1a660*/  USHF.L.U32 UR11, UR10, UR22, URZ ;  /* 0x000000160a0b7299 */ /* 0x000fc4000800063f */
[----:B------:R-:W-:Y:S01]  /*1a670*/  USHF.R.U64 UR19, UR18, UR22, UR5 ;  /* 0x0000001612137299 */ /* 0x000fe20008001205 */
[----:B------:R-:W-:Y:S01]  /*1a680*/  ULDC UR20, c[0x0][0x600] ;  /* 0x0001800000147ab9 */ /* 0x000fe20000000800 */
[----:B------:R-:W-:Y:S02]  /*1a690*/  USHF.R.U32.HI UR10, URZ, UR22, UR5 ;  /* 0x000000163f0a7299 */ /* 0x000fe40008011605 */
[----:B------:R-:W-:Y:S02]  /*1a6a0*/  UIADD3 UR21, UR20, -0x1, URZ ;  /* 0xffffffff14157890 */ /* 0x000fe4000fffe03f */
[----:B------:R-:W-:Y:S01]  /*1a6b0*/  ULOP3.LUT UR26, URZ, UR11, URZ, 0x33, !UPT ;  /* 0x0000000b3f1a7292 */ /* 0x000fe2000f8e333f */
        /* <DEDUP_REMOVED lines=17> */
.L_x_549:
[----:B------:R-:W-:Y:S01]  /*1a7d0*/  USHF.R.U64 UR6, UR5, UR23, UR10 ;  /* 0x0000001705067299 */ /* 0x000fe2000800120a */
[----:B------:R-:W-:Y:S01]  /*1a7e0*/  MOV R0, 0x1 ;  /* 0x0000000100007802 */ /* 0x000fe20000000f00 */
[----:B------:R-:W-:Y:S01]  /*1a7f0*/  USHF.L.U32 UR25, UR25, UR22, URZ ;  /* 0x0000001619197299 */ /* 0x000fe2000800063f */
[----:B------:R-:W-:Y:S01]  /*1a800*/  IMAD.U32 R10, RZ, RZ, UR4 ;  /* 0x00000004ff0a7e24 */ /* 0x000fe2000f8e00ff */
[----:B------:R-:W-:Y:S02]  /*1a810*/  ULOP3.LUT UR5, UR18, UR26, URZ, 0xc0, !UPT ;  /* 0x0000001a12057292 */ /* 0x000fe4000f8ec03f */
[----:B------:R-:W-:Y:S02]  /*1a820*/  UIADD3 UR7, -UR6, URZ, URZ ;  /* 0x0000003f06077290 */ /* 0x000fe4000fffe13f */
[----:B------:R-:W-:Y:S02]  /*1a830*/  UIMAD UR6, UR25, UR6, UR5 ;  /* 0x00000006190672a4 */ /* 0x000fe4000f8e0205 */
[----:B------:R-:W-:-:S02]  /*1a840*/  ULOP3.LUT UR17, UR17, UR21, URZ, 0xc0, !UPT ;  /* 0x0000001511117292 */ /* 0x000fc4000f8ec03f */
[----:B------:R-:W-:Y:S02]  /*1a850*/  UIMAD UR5, UR7, UR24, UR19 ;  /* 0x00000018070572a4 */ /* 0x000fe4000f8e0213 */
[----:B------:R-:W-:Y:S01]  /*1a860*/  UISETP.NE.AND UP0, UPT, UR45, URZ, UPT ;  /* 0x0000003f2d00728c */ /* 0x000fe2000bf05270 */
[----:B------:R-:W-:Y:S01]  /*1a870*/  ULDC UR7, c[0x0][0x610] ;  /* 0x0001840000077ab9 */ /* 0x000fe20000000800 */
[----:B------:R-:W-:Y:S02]  /*1a880*/  UIMAD UR5, UR5, UR20, UR17 ;  /* 0x00000014050572a4 */ /* 0x000fe4000f8e0211 */
[----:B------:R-:W-:-:S04]  /*1a890*/  UIMAD UR8, UR6, UR7, UR8 ;  /* 0x00000007060872a4 */ /* 0x000fc8000f8e0208 */
[----:B------:R-:W-:Y:S02]  /*1a8a0*/  USEL UR6, UR5, UR8, !UP0 ;  /* 0x0000000805067287 */ /* 0x000fe4000c000000 */
[----:B------:R-:W-:-:S04]  /*1a8b0*/  USEL UR8, UR8, UR5, !UP0 ;  /* 0x0000000508087287 */ /* 0x000fc8000c000000 */
[----:B------:R-:W-:Y:S02]  /*1a8c0*/  IMAD.U32 R3, RZ, RZ, UR6 ;  /* 0x00000006ff037e24 */ /* 0x000fe4000f8e00ff */
[----:B------:R-:W-:-:S07]  /*1a8d0*/  MOV R4, UR8 ;  /* 0x0000000800047c02 */ /* 0x000fce0008000f00 */
.L_x_547:
[----:B------:R-:W-:-:S08]  /*1a8e0*/  NOP ;  /* 0x0000000000007918 */ /* 0x000fd00000000000 */
[----:B0-----:R-:W0:-:S00]  /*1a8f0*/  USETMAXREG.DEALLOC.CTAPOOL 0x18 ;  /* 0x00000018000079c8 */ /* 0x001e0000080e0500 */
[----:B------:R-:W-:-:S13]  /*1a900*/  ISETP.NE.AND P0, PT, RZ, UR9, PT ;  /* 0x00000009ff007c0c */ /* 0x000fda000bf05270 */
[----:B------:R-:W-:Y:S05]  /*1a910*/  @P0 EXIT ;  /* 0x000000000000094d */ /* 0x000fea0003800000 */
[----:B0-----:R-:W-:Y:S01]  /*1a920*/  LOP3.LUT P0, RZ, R0, 0xff, RZ, 0xc0, !PT ;  /* 0x000000ff00ff7812 */ /* 0x001fe2000780c0ff */
[----:B------:R-:W-:Y:S02]  /*1a930*/  IMAD.MOV.U32 R0, RZ, RZ, 0x1 ;  /* 0x00000001ff007424 */ /* 0x000fe400078e00ff */
[----:B------:R-:W-:-:S10]  /*1a940*/  IMAD.MOV.U32 R6, RZ, RZ, RZ ;  /* 0x000000ffff067224 */ /* 0x000fd400078e00ff */
[----:B------:R-:W-:Y:S05]  /*1a950*/  @!P0 BRA `(.L_x_550) ;  /* 0x0000000c00748947 */ /* 0x000fea0003800000 */
[----:B------:R-:W0:Y:S01]  /*1a960*/  S2R R9, SR_CgaCtaId ;  /* 0x0000000000097919 */ /* 0x000e220000008800 */
[----:B------:R-:W-:Y:S01]  /*1a970*/  ULDC UR4, c[0x0][0x28c] ;  /* 0x0000a30000047ab9 */ /* 0x000fe20000000800 */
[----:B------:R-:W-:Y:S01]  /*1a980*/  ULDC UR8, c[0x0][0x658] ;  /* 0x0001960000087ab9 */ /* 0x000fe20000000800 */
[----:B------:R-:W-:Y:S01]  /*1a990*/  UIADD3 UR9, UR4, 0x3f, URZ ;  /* 0x0000003f04097890 */ /* 0x000fe2000fffe03f */
[----:B------:R-:W-:Y:S01]  /*1a9a0*/  BSSY B0, `(.L_x_550) ;  /* 0x00000d8000007945 */ /* 0x000fe20003800000 */
[----:B------:R-:W-:Y:S01]  /*1a9b0*/  UMOV UR7, 0xffffffff ;  /* 0xffffffff00077882 */ /* 0x000fe20000000000 */
[----:B------:R-:W-:Y:S01]  /*1a9c0*/  ULDC UR6, c[0x0][0xc] ;  /* 0x0000030000067ab9 */ /* 0x000fe20000000800 */
[----:B------:R-:W-:Y:S01]  /*1a9d0*/  USHF.R.S32.HI UR10, URZ, 0x1f, UR9 ;  /* 0x0000001f3f0a7899 */ /* 0x000fe20008011409 */
[----:B------:R-:W-:Y:S01]  /*1a9e0*/  MOV R8, 0x1 ;  /* 0x0000000100087802 */ /* 0x000fe20000000f00 */
[----:B------:R-:W-:Y:S01]  /*1a9f0*/  USHF.L.U32 UR11, UR7, UR8, URZ ;  /* 0x00000008070b7299 */ /* 0x000fe2000800063f */
[----:B------:R-:W-:Y:S01]  /*1aa00*/  MOV R0, 0x1 ;  /* 0x0000000100007802 */ /* 0x000fe20000000f00 */
[----:B------:R-:W-:Y:S01]  /*1aa10*/  ULDC UR5, c[0x0][0x600] ;  /* 0x0001800000057ab9 */ /* 0x000fe20000000800 */
[----:B------:R-:W-:Y:S01]  /*1aa20*/  ULDC UR7, c[0x0][0x10] ;  /* 0x0000040000077ab9 */ /* 0x000fe20000000800 */
[----:B------:R-:W-:Y:S01]  /*1aa30*/  UMOV UR12, 0x1 ;  /* 0x00000001000c7882 */ /* 0x000fe20000000000 */
[----:B------:R-:W-:Y:S01]  /*1aa40*/  UIADD3 UR4, UR5, -0x1, URZ ;  /* 0xffffffff05047890 */ /* 0x000fe2000fffe03f */
[----:B------:R-:W-:Y:S01]  /*1aa50*/  IMAD.MOV.U32 R6, RZ, RZ, RZ ;  /* 0x000000ffff067224 */ /* 0x000fe200078e00ff */
[----:B------:R-:W-:-:S02]  /*1aa60*/  UIMAD.WIDE.U32 UR6, UR6, UR7, URZ ;  /* 0x00000007060672a5 */ /* 0x000fc4000f8e003f */
[----:B------:R-:W-:Y:S02]  /*1aa70*/  ULEA.HI UR10, UR10, UR9, URZ, 0x6 ;  /* 0x000000090a0a7291 */ /* 0x000fe4000f8f303f */
[----:B------:R-:W-:Y:S02]  /*1aa80*/  USHF.L.U32 UR5, UR12, UR8, URZ ;  /* 0x000000080c057299 */ /* 0x000fe4000800063f */
[----:B------:R-:W-:Y:S01]  /*1aa90*/  USHF.R.S32.HI UR18, URZ, 0x6, UR10 ;  /* 0x000000063f127899 */ /* 0x000fe2000801140a */
[----:B------:R-:W-:Y:S01]  /*1aaa0*/  ULDC UR8, c[0x0][0x14] ;  /* 0x0000050000087ab9 */ /* 0x000fe20000000800 */
[----:B------:R-:W-:Y:S02]  /*1aab0*/  ULOP3.LUT UR21, UR40, 0x2, URZ, 0xfc, !UPT ;  /* 0x0000000228157892 */ /* 0x000fe4000f8efc3f */
[----:B------:R-:W-:Y:S02]  /*1aac0*/  UIMAD.WIDE.U32 UR22, UR6, UR8, URZ ;  /* 0x00000008061672a5 */ /* 0x000fe4000f8e003f */
[----:B------:R-:W-:-:S02]  /*1aad0*/  UIMAD UR13, UR7, UR8, URZ ;  /* 0x00000008070d72a4 */ /* 0x000fc4000f8e023f */
[----:B------:R-:W-:Y:S01]  /*1aae0*/  ULOP3.LUT UR19, URZ, UR11, URZ, 0x33, !UPT ;  /* 0x0000000b3f137292 */ /* 0x000fe2000f8e333f */
[C---:B0-----:R-:W-:Y:S01]  /*1aaf0*/  IMAD.SHL.U32 R16, R9.reuse, 0x80, RZ ;  /* 0x0000008009107824 */ /* 0x041fe200078e00ff */
[----:B------:R-:W-:Y:S01]  /*1ab00*/  UIADD3 UR13, UR23, UR13, URZ ;  /* 0x0000000d170d7290 */ /* 0x000fe2000fffe03f */
[----:B------:R-:W-:Y:S01]  /*1ab10*/  IMAD.SHL.U32 R9, R9, 0x2000, RZ ;  /* 0x0000200009097824 */ /* 0x000fe200078e00ff */
[----:B------:R-:W-:Y:S02]  /*1ab20*/  UIADD3 UR26, UR18, 0x1, URZ ;  /* 0x00000001121a7890 */ /* 0x000fe4000fffe03f */
[----:B------:R-:W-:Y:S01]  /*1ab30*/  LOP3.LUT R16, R16, 0x80, RZ, 0xc0, !PT ;  /* 0x0000008010107812 */ /* 0x000fe200078ec0ff */
[----:B------:R-:W-:Y:S01]  /*1ab40*/  ULDC.64 UR24, c[0x0][0x198] ;  /* 0x0000660000187ab9 */ /* 0x000fe20000000a00 */
[----:B------:R-:W-:-:S08]  /*1ab50*/  LOP3.LUT R9, R9, 0x2000, RZ, 0xc0, !PT ;  /* 0x0000200009097812 */ /* 0x000fd000078ec0ff */
.L_x_561:
[----:B------:R-:W-:-:S03]  /*1ab60*/  UMOV UR6, 0xffffffff ;  /* 0xffffffff00067882 */ /* 0x000fc60000000000 */
[----:B------:R-:W-:Y:S05]  /*1ab70*/  BRA.DIV UR6, `(.L_x_551) ;  /* 0x0000000e06fc7947 */ /* 0x000fea000b800000 */
[----:B------:R-:W-:-:S13]  /*1ab80*/  ELECT P6, URZ, PT ;  /* 0x00000000003f782f */ /* 0x000fda00038c0000 */
.L_x_573:
[----:B------:R-:W0:Y:S01]  /*1ab90*/  LDC R2, c[0x0][0x28c] ;  /* 0x0000a300ff027b82 */ /* 0x000e220000000800 */
[----:B------:R-:W-:Y:S01]  /*1aba0*/  BSSY B1, `(.L_x_552) ;  /* 0x000003a000017945 */ /* 0x000fe20003800000 */
[----:B0-----:R-:W-:-:S13]  /*1abb0*/  ISETP.LT.OR P6, PT, R2, 0x1, !P6 ;  /* 0x000000010200780c */ /* 0x001fda00077c1670 */
[----:B------:R-:W-:Y:S05]  /*1abc0*/  @P6 BRA `(.L_x_553) ;  /* 0x0000000000dc6947 */ /* 0x000fea0003800000 */
[----:B------:R-:W-:Y:S01]  /*1abd0*/  IMAD R2, R3, 0x100, R16 ;  /* 0x0000010003027824 */ /* 0x000fe200078e0210 */
[----:B------:R-:W-:Y:S01]  /*1abe0*/  SHF.L.U32 R3, R4, 0x8, RZ ;  /* 0x0000000804037819 */ /* 0x000fe200000006ff */
[----:B------:R-:W-:Y:S01]  /*1abf0*/  IMAD.MOV.U32 R11, RZ, RZ, RZ ;  /* 0x000000ffff0b7224 */ /* 0x000fe200078e00ff */
[----:B------:R-:W-:Y:S01]  /*1ac00*/  MOV R4, R0 ;  /* 0x0000000000047202 */ /* 0x000fe20000000f00 */
[----:B------:R-:W-:Y:S02]  /*1ac10*/  IMAD.U32 R13, RZ, RZ, UR26 ;  /* 0x0000001aff0d7e24 */ /* 0x000fe4000f8e00ff */
[----:B------:R-:W-:-:S07]  /*1ac20*/  IMAD.MOV.U32 R12, RZ, RZ, R6 ;  /* 0x000000ffff0c7224 */ /* 0x000fce00078e0006 */
.L_x_556:
[----:B------:R-:W0:Y:S01]  /*1ac30*/  S2R R14, SR_CgaCtaId ;  /* 0x00000000000e7919 */ /* 0x000e220000008800 */
[----:B------:R-:W-:Y:S01]  /*1ac40*/  MOV R5, 0x400 ;  /* 0x0000040000057802 */ /* 0x000fe20000000f00 */
[----:B------:R-:W1:Y:S03]  /*1ac50*/  S2R R7, SR_TID.X ;  /* 0x0000000000077919 */ /* 0x000e660000002100 */
[----:B0-----:R-:W-:Y:S02]  /*1ac60*/  LEA R15, R14, R5, 0x18 ;  /* 0x000000050e0f7211 */ /* 0x001fe400078ec0ff */
[----:B------:R-:W-:Y:S02]  /*1ac70*/  SHF.L.U32 R14, R4, 0x1f, RZ ;  /* 0x0000001f040e7819 */ /* 0x000fe400000006ff */
[----:B-1----:R-:W-:Y:S01]  /*1ac80*/  LOP3.LUT P1, RZ, R7, 0x7f, RZ, 0xc0, !PT ;  /* 0x0000007f07ff7812 */ /* 0x002fe2000782c0ff */
[----:B------:R-:W-:-:S04]  /*1ac90*/  IMAD R5, R12, 0x8, R15 ;  /* 0x000000080c057824 */ /* 0x000fc800078e020f */
[----:B------:R-:W0:Y:S02]  /*1aca0*/  SYNCS.PHASECHK.TRANS64.TRYWAIT P0, [R5+URZ+0x28], R14 ;  /* 0x0000280e050075a7 */ /* 0x000e24000800017f */
[----:B0-----:R-:W-:Y:S06]  /*1acb0*/  @!P0 BRA `(.L_x_554) ;  /* 0x0000000c00cc8947 */ /* 0x001fec0003800000 */
.L_x_574:
[----:B0-----:R-:W0:Y:S01]  /*1acc0*/  @!P1 LDC R14, c[0x0][0x500] ;  /* 0x00014000ff0e9b82 */ /* 0x001e220000000800 */
[----:B------:R-:W-:-:S04]  /*1acd0*/  UPRMT UR6, UR21, 0x9910, URZ ;  /* 0x0000991015067896 */ /* 0x000fc8000800003f */
[----:B------:R-:W-:-:S06]  /*1ace0*/  UISETP.NE.AND UP0, UPT, UR6, 0x2, UPT ;  /* 0x000000020600788c */ /* 0x000fcc000bf05270 */
[----:B------:R-:W-:Y:S01]  /*1acf0*/  PLOP3.LUT P0, PT, PT, PT, UP0, 0x80, 0x0 ;  /* 0x000000000000781c */ /* 0x000fe20003f0f008 */
[----:B0-----:R0:W-:-:S12]  /*1ad00*/  @!P1 SYNCS.ARRIVE.TRANS64 RZ, [R5+URZ], R14 ;  /* 0x0000000e05ff99a7 */ /* 0x0011d8000800003f */
[----:B------:R-:W-:Y:S05]  /*1ad10*/  @P0 BRA `(.L_x_555) ;  /* 0x0000000000040947 */ /* 0x000fea0003800000 */
[----:B------:R-:W-:Y:S01]  /*1ad20*/  BPT.TRAP 0x1 ;  /* 0x000000040000795c */ /* 0x000fe20000300000 */
.L_x_555:
[C---:B------:R-:W-:Y:S01]  /*1ad30*/  LEA R7, R12.reuse, R15, 0xf ;  /* 0x0000000f0c077211 */ /* 0x040fe200078e78ff */
[----:B------:R-:W-:Y:S01]  /*1ad40*/  VIADD R13, R13, 0xffffffff ;  /* 0xffffffff0d0d7836 */ /* 0x000fe20000000000 */
[----:B------:R-:W-:Y:S01]  /*1ad50*/  R2UR UR9, R5 ;  /* 0x00000000050972ca */ /* 0x000fe200000e0000 */
[----:B------:R-:W-:Y:S01]  /*1ad60*/  UIADD3 UR6, UP0, UR24, 0xf0, URZ ;  /* 0x000000f018067890 */ /* 0x000fe2000ff1e03f */
[----:B------:R-:W-:Y:S01]  /*1ad70*/  R2UR UR7, R7 ;  /* 0x00000000070772ca */ /* 0x000fe200000e0000 */
[----:B------:R-:W-:Y:S01]  /*1ad80*/  IMAD R7, R12, 0x4000, R9 ;  /* 0x000040000c077824 */ /* 0x000fe200078e0209 */
[----:B------:R-:W-:Y:S01]  /*1ad90*/  R2UR UR11, R3 ;  /* 0x00000000030b72ca */ /* 0x000fe200000e0000 */
[----:B------:R-:W-:Y:S01]  /*1ada0*/  UIADD3 UR28, UP1, UR24, 0x1f0, URZ ;  /* 0x000001f0181c7890 */ /* 0x000fe2000ff3e03f */
[----:B------:R-:W-:Y:S01]  /*1adb0*/  R2UR UR10, R11 ;  /* 0x000000000b0a72ca */ /* 0x000fe200000e0000 */
[----:B------:R-:W-:Y:S01]  /*1adc0*/  IMAD R7, R7, 0x2, R15 ;  /* 0x0000000207077824 */ /* 0x000fe200078e020f */
[----:B------:R-:W-:Y:S01]  /*1add0*/  R2UR UR12, R10 ;  /* 0x000000000a0c72ca */ /* 0x000fe200000e0000 */
[----:B------:R-:W-:Y:S01]  /*1ade0*/  UIADD3.X UR29, URZ, UR25, URZ, UP1, !UPT ;  /* 0x000000193f1d7290 */ /* 0x000fe20008ffe43f */
[----:B------:R-:W-:Y:S01]  /*1adf0*/  R2UR UR20, R2 ;  /* 0x00000000021472ca */ /* 0x000fe200000e0000 */
[----:B------:R-:W-:Y:S01]  /*1ae00*/  UMOV UR14, 0x0 ;  /* 0x00000000000e7882 */ /* 0x000fe20000000000 */
[----:B------:R-:W-:Y:S01]  /*1ae10*/  R2UR UR8, R7 ;  /* 0x00000000070872ca */ /* 0x000fe200000e0000 */
[----:B------:R-:W-:Y:S01]  /*1ae20*/  UMOV UR15, 0x10000000 ;  /* 0x10000000000f7882 */ /* 0x000fe20000000000 */
[----:B------:R-:W-:Y:S01]  /*1ae30*/  ISETP.GT.AND P1, PT, R13, 0x1, PT ;  /* 0x000000010d00780c */ /* 0x000fe20003f24270 */
[----:B------:R-:W-:Y:S01]  /*1ae40*/  UIADD3 UR16, UR7, 0x100, URZ ;  /* 0x0000010007107890 */ /* 0x000fe2000fffe03f */
[----:B------:R-:W-:Y:S01]  /*1ae50*/  IADD3 R12, R12, 0x1, RZ ;  /* 0x000000010c0c7810 */ /* 0x000fe20007ffe0ff */
[----:B------:R-:W-:Y:S01]  /*1ae60*/  UIADD3.X UR7, URZ, UR25, URZ, UP0, !UPT ;  /* 0x000000193f077290 */ /* 0x000fe200087fe43f */
[----:B------:R-:W-:Y:S01]  /*1ae70*/  VIADD R11, R11, 0x40 ;  /* 0x000000400b0b7836 */ /* 0x000fe20000000000 */
[----:B------:R-:W-:Y:S01]  /*1ae80*/  UMOV UR27, 0x30000 ;  /* 0x00030000001b7882 */ /* 0x000fe20000000000 */
[----:B------:R-:W-:-:S04]  /*1ae90*/  ISETP.NE.AND P0, PT, R12, 0x5, PT ;  /* 0x000000050c00780c */ /* 0x000fc80003f05270 */
[----:B0-----:R-:W-:Y:S01]  /*1aea0*/  SEL R5, RZ, 0x1, P0 ;  /* 0x00000001ff057807 */ /* 0x001fe20000000000 */
[----:B------:R-:W-:Y:S01]  /*1aeb0*/  UIADD3 UR17, UR8, 0x28100, URZ ;  /* 0x0002810008117890 */ /* 0x000fe2000fffe03f */
[----:B------:R-:W-:Y:S02]  /*1aec0*/  SEL R12, R12, RZ, P0 ;  /* 0x000000ff0c0c7207 */ /* 0x000fe40000000000 */
[----:B------:R-:W-:Y:S01]  /*1aed0*/  UMOV UR8, UR16 ;  /* 0x0000001000087c82 */ /* 0x000fe20008000000 */
[----:B------:R-:W-:Y:S01]  /*1aee0*/  LOP3.LUT R4, R4, R5, RZ, 0x3c, !PT ;  /* 0x0000000504047212 */ /* 0x000fe200078e3cff */
[----:B------:R0:W-:Y:S02]  /*1aef0*/  UTMALDG.3D [UR8], [UR6], desc[UR14] ;  /* 0x00000e08060075b4 */ /* 0x0001e40008011000 */
[----:B0-----:R-:W-:Y:S01]  /*1af00*/  UMOV UR8, UR17 ;  /* 0x0000001100087c82 */ /* 0x001fe20008000000 */
[----:B------:R-:W-:Y:S02]  /*1af10*/  UMOV UR11, UR20 ;  /* 0x00000014000b7c82 */ /* 0x000fe40008000000 */
[----:B------:R0:W-:Y:S02]  /*1af20*/  UTMALDG.3D.MULTICAST [UR8], [UR28], UR27, desc[UR14] ;  /* 0x00000e081c0073b4 */ /* 0x0001e4000801181b */
[----:B0-----:R-:W-:Y:S05]  /*1af30*/  @P1 BRA `(.L_x_556) ;  /* 0xfffffffc003c1947 */ /* 0x001fea000383ffff */
.L_x_553:
[----:B------:R-:W-:Y:S05]  /*1af40*/  BSYNC B1 ;  /* 0x0000000000017941 */ /* 0x000fea0003800000 */
.L_x_552:
[----:B------:R-:W2:Y:S01]  /*1af50*/  LDL.LU R15, [R1+0x200] ;  /* 0x00020000010f7983 */ /* 0x000ea20000300800 */
[----:B------:R-:W-:Y:S01]  /*1af60*/  LOP3.LUT P0, RZ, R8, 0xff, RZ, 0xc0, !PT ;  /* 0x000000ff08ff7812 */ /* 0x000fe2000780c0ff */
[----:B------:R-:W-:Y:S02]  /*1af70*/  ULDC.64 UR6, c[0x0][0x650] ;  /* 0x0001940000067ab9 */ /* 0x000fe40000000a00 */
[----:B------:R-:W3:Y:S01]  /*1af80*/  LDL.LU R14, [R1+0x204] ;  /* 0x00020400010e7983 */ /* 0x000ee20000300800 */
[----:B------:R-:W-:Y:S01]  /*1af90*/  IADD3 R6, R6, UR18, RZ ;  /* 0x0000001206067c10 */ /* 0x000fe2000fffe0ff */
[----:B------:R-:W-:Y:S01]  /*1afa0*/  UISETP.GE.U32.AND UP0, UPT, UR18, 0x5, UPT ;  /* 0x000000051200788c */ /* 0x000fe2000bf06070 */
[----:B------:R-:W-:Y:S01]  /*1afb0*/  BSSY B1, `(.L_x_557) ;  /* 0x0000074000017945 */ /* 0x000fe20003800000 */
[----:B------:R-:W-:Y:S01]  /*1afc0*/  IMAD.MOV.U32 R4, RZ, RZ, -0x1 ;  /* 0xffffffffff047424 */ /* 0x000fe200078e00ff */
[----:B------:R-:W-:Y:S01]  /*1afd0*/  PRMT R8, RZ, 0x7610, R8 ;  /* 0x00007610ff087816 */ /* 0x000fe20000000008 */
[----:B------:R-:W-:-:S02]  /*1afe0*/  IMAD.MOV.U32 R10, RZ, RZ, -0x1 ;  /* 0xffffffffff0a7424 */ /* 0x000fc400078e00ff */
[----:B------:R-:W-:Y:S02]  /*1aff0*/  PLOP3.LUT P1, PT, PT, PT, UP0, 0x80, 0x0 ;  /* 0x000000000000781c */ /* 0x000fe40003f2f008 */
[----:B------:R-:W0:Y:S01]  /*1b000*/  @P0 S2R R3, SR_CgaCtaId ;  /* 0x0000000000030919 */ /* 0x000e220000008800 */
[----:B------:R-:W-:-:S04]  /*1b010*/  @P0 MOV R2, 0x400 ;  /* 0x0000040000020802 */ /* 0x000fc80000000f00 */
[----:B0-----:R-:W-:-:S04]  /*1b020*/  @P0 LEA R2, R3, R2, 0x18 ;  /* 0x0000000203020211 */ /* 0x001fc800078ec0ff */
[----:B------:R0:W-:Y:S01]  /*1b030*/  @P0 SYNCS.ARRIVE.TRANS64.A1T0 RZ, [R2+URZ+0x68], RZ ;  /* 0x000068ff02ff09a7 */ /* 0x0001e2000810003f */
[----:B------:R-:W-:Y:S01]  /*1b040*/  ISETP.GT.U32.AND P0, PT, R6, 0x4, PT ;  /* 0x000000040600780c */ /* 0x000fe20003f04070 */
[----:B0-----:R-:W-:-:S05]  /*1b050*/  IMAD.U32 R2, RZ, RZ, UR18 ;  /* 0x00000012ff027e24 */ /* 0x001fca000f8e00ff */
[----:B------:R-:W-:Y:S01]  /*1b060*/  ISETP.LT.U32.AND P0, PT, R2, 0x5, P0 ;  /* 0x000000050200780c */ /* 0x000fe20000701070 */
[----:B------:R-:W-:-:S05]  /*1b070*/  IMAD.WIDE.U32 R2, R6, -0x33333333, RZ ;  /* 0xcccccccd06027825 */ /* 0x000fca00078e00ff */
[----:B------:R-:W-:Y:S02]  /*1b080*/  SHF.R.U32.HI R5, RZ, 0x2, R3 ;  /* 0x00000002ff057819 */ /* 0x000fe40000011603 */
[----:B------:R-:W-:Y:S02]  /*1b090*/  SEL R3, RZ, 0x1, !P0 ;  /* 0x00000001ff037807 */ /* 0x000fe40004000000 */
[----:B------:R-:W-:Y:S01]  /*1b0a0*/  PRMT R2, RZ, 0x7610, R2 ;  /* 0x00007610ff027816 */ /* 0x000fe20000000002 */
[----:B------:R-:W-:Y:S01]  /*1b0b0*/  IMAD R6, R5, -0x5, R6 ;  /* 0xfffffffb05067824 */ /* 0x000fe200078e0206 */
[----:B------:R-:W-:Y:S02]  /*1b0c0*/  LOP3.LUT R0, R0, R3, RZ, 0x3c, !PT ;  /* 0x0000000300007212 */ /* 0x000fe400078e3cff */
[----:B------:R-:W-:Y:S02]  /*1b0d0*/  MOV R3, 0xffffffff ;  /* 0xffffffff00037802 */ /* 0x000fe40000000f00 */
[----:B------:R-:W-:-:S02]  /*1b0e0*/  @P1 LOP3.LUT R0, R0, 0x1, R5, 0x78, !PT ;  /* 0x0000000100001812 */ /* 0x000fc400078e7805 */
[----:B---3--:R-:W-:-:S04]  /*1b0f0*/  IADD3 R14, P0, R14, UR22, RZ ;  /* 0x000000160e0e7c10 */ /* 0x008fc8000ff1e0ff */
[----:B--2---:R-:W-:Y:S01]  /*1b100*/  IADD3.X R15, R15, UR13, RZ, P0, !PT ;  /* 0x0000000d0f0f7c10 */ /* 0x004fe200087fe4ff */
[----:B------:R0:W-:Y:S01]  /*1b110*/  STL [R1+0x204], R14 ;  /* 0x0002040e01007387 */ /* 0x0001e20000100800 */
[----:B------:R-:W-:-:S03]  /*1b120*/  ISETP.GE.U32.AND P0, PT, R14, UR6, PT ;  /* 0x000000060e007c0c */ /* 0x000fc6000bf06070 */
[----:B------:R0:W-:Y:S01]  /*1b130*/  STL [R1+0x200], R15 ;  /* 0x0002000f01007387 */ /* 0x0001e20000100800 */
[----:B------:R-:W-:-:S13]  /*1b140*/  ISETP.GE.U32.AND.EX P0, PT, R15, UR7, PT, P0 ;  /* 0x000000070f007c0c */ /* 0x000fda000bf06100 */
[----:B0-----:R-:W-:Y:S05]  /*1b150*/  @P0 BRA `(.L_x_558) ;  /* 0x0000000400640947 */ /* 0x001fea0003800000 */
[----:B------:R-:W0:Y:S01]  /*1b160*/  S2R R7, SR_CTAID.X ;  /* 0x0000000000077919 */ /* 0x000e220000002500 */
[----:B------:R-:W-:Y:S01]  /*1b170*/  ULDC UR6, c[0x0][0x150] ;  /* 0x0000540000067ab9 */ /* 0x000fe20000000800 */
[----:B------:R-:W1:Y:S01]  /*1b180*/  LDC R4, c[0x0][0x144] ;  /* 0x00005100ff047b82 */ /* 0x000e620000000800 */
[----:B------:R-:W-:Y:S01]  /*1b190*/  UISETP.NE.AND UP0, UPT, UR45, URZ, UPT ;  /* 0x0000003f2d00728c */ /* 0x000fe2000bf05270 */
[----:B------:R-:W2:Y:S01]  /*1b1a0*/  S2R R5, SR_CTAID.Y ;  /* 0x0000000000057919 */ /* 0x000ea20000002600 */
[----:B------:R-:W-:-:S04]  /*1b1b0*/  ULDC UR9, c[0x0][0x630] ;  /* 0x00018c0000097ab9 */ /* 0x000fc80000000800 */
[----:B------:R-:W-:Y:S01]  /*1b1c0*/  PLOP3.LUT P0, PT, PT, PT, UP0, 0x80, 0x0 ;  /* 0x000000000000781c */ /* 0x000fe20003f0f008 */
[----:B------:R-:W3:Y:S01]  /*1b1d0*/  LDC R12, c[0x0][0x148] ;  /* 0x00005200ff0c7b82 */ /* 0x000ee20000000800 */
[----:B0-----:R-:W-:Y:S02]  /*1b1e0*/  I2FP.F32.U32 R2, R7 ;  /* 0x0000000700027245 */ /* 0x001fe40000201000 */
[----:B--2---:R-:W-:-:S03]  /*1b1f0*/  I2FP.F32.U32 R3, R5 ;  /* 0x0000000500037245 */ /* 0x004fc60000201000 */
[----:B------:R-:W-:Y:S01]  /*1b200*/  FMUL R2, R2, UR6 ;  /* 0x0000000602027c20 */ /* 0x000fe20008400000 */
[----:B------:R-:W-:Y:S02]  /*1b210*/  ULDC UR6, c[0x0][0x154] ;  /* 0x0000550000067ab9 */ /* 0x000fe40000000800 */
[----:B------:R-:W-:Y:S01]  /*1b220*/  FMUL R10, R3, UR6 ;  /* 0x00000006030a7c20 */ /* 0x000fe20008400000 */
[----:B------:R-:W-:Y:S02]  /*1b230*/  ULDC.64 UR6, c[0x0][0x628] ;  /* 0x00018a0000067ab9 */ /* 0x000fe40000000a00 */
[----:B------:R-:W0:Y:S08]  /*1b240*/  F2I.U32.TRUNC.NTZ R2, R2 ;  /* 0x0000000200027305 */ /* 0x000e30000020f000 */
[----:B------:R-:W2:Y:S01]  /*1b250*/  F2I.U32.TRUNC.NTZ R10, R10 ;  /* 0x0000000a000a7305 */ /* 0x000ea2000020f000 */
[----:B0-----:R-:W-:-:S02]  /*1b260*/  IMAD.MOV R3, RZ, RZ, -R2 ;  /* 0x000000ffff037224 */ /* 0x001fc400078e0a02 */
[----:B------:R-:W-:Y:S02]  /*1b270*/  IMAD.MOV.U32 R2, RZ, RZ, R14 ;  /* 0x000000ffff027224 */ /* 0x000fe400078e000e */
[----:B-1----:R-:W-:Y:S01]  /*1b280*/  IMAD R7, R4, R3, R7 ;  /* 0x0000000304077224 */ /* 0x002fe200078e0207 */
[----:B--2---:R-:W-:-:S05]  /*1b290*/  IADD3 R3, -R10, RZ, RZ ;  /* 0x000000ff0a037210 */ /* 0x004fca0007ffe1ff */
[----:B---3--:R-:W-:Y:S01]  /*1b2a0*/  @P0 IMAD R7, R12, R3, R5 ;  /* 0x000000030c070224 */ /* 0x008fe200078e0205 */
[----:B------:R-:W-:Y:S01]  /*1b2b0*/  ISETP.NE.U32.AND P0, PT, RZ, UR6, PT ;  /* 0x00000006ff007c0c */ /* 0x000fe2000bf05070 */
[----:B------:R-:W-:-:S03]  /*1b2c0*/  IMAD.MOV.U32 R3, RZ, RZ, R15 ;  /* 0x000000ffff037224 */ /* 0x000fc600078e000f */
[----:B------:R-:W-:-:S13]  /*1b2d0*/  ISETP.NE.AND.EX P0, PT, RZ, UR7, PT, P0 ;  /* 0x00000007ff007c0c */ /* 0x000fda000bf05300 */
[----:B------:R-:W-:Y:S05]  /*1b2e0*/  @!P0 BRA `(.L_x_559) ;  /* 0x0000000000288947 */ /* 0x000fea0003800000 */
[----:B------:R-:W-:Y:S02]  /*1b2f0*/  ULDC UR8, c[0x0][0x634] ;  /* 0x00018d0000087ab9 */ /* 0x000fe40000000800 */
[----:B------:R-:W-:-:S04]  /*1b300*/  IADD3 R3, P0, R14, UR8, RZ ;  /* 0x000000080e037c10 */ /* 0x000fc8000ff1e0ff */
[----:B------:R-:W-:-:S05]  /*1b310*/  IADD3.X R11, RZ, R15, RZ, P0, !PT ;  /* 0x0000000fff0b7210 */ /* 0x000fca00007fe4ff */
[----:B------:R-:W-:-:S04]  /*1b320*/  IMAD.WIDE.U32 R4, R11, UR6, RZ ;  /* 0x000000060b047c25 */ /* 0x000fc8000f8e00ff */
[----:B------:R-:W-:-:S04]  /*1b330*/  IMAD.WIDE.U32 R4, P0, R3, UR7, R4 ;  /* 0x0000000703047c25 */ /* 0x000fc8000f800004 */
[----:B------:R-:W-:-:S04]  /*1b340*/  IMAD.WIDE.U32 R2, R3, UR6, RZ ;  /* 0x0000000603027c25 */ /* 0x000fc8000f8e00ff */
[----:B------:R-:W-:Y:S01]  /*1b350*/  IMAD.MOV.U32 R2, RZ, RZ, R5 ;  /* 0x000000ffff027224 */ /* 0x000fe200078e0005 */
[----:B------:R-:W-:Y:S01]  /*1b360*/  IADD3 RZ, P1, R3, R4, RZ ;  /* 0x0000000403ff7210 */ /* 0x000fe20007f3e0ff */
[----:B------:R-:W-:-:S04]  /*1b370*/  IMAD.X R3, RZ, RZ, RZ, P0 ;  /* 0x000000ffff037224 */ /* 0x000fc800000e06ff */
[----:B------:R-:W-:-:S08]  /*1b380*/  IMAD.WIDE.U32.X R2, R11, UR7, R2, P1 ;  /* 0x000000070b027c25 */ /* 0x000fd000088e0402 */
.L_x_559:
[--C-:B------:R-:W-:Y:S01]  /*1b390*/  SHF.R.U64 R10, R2, UR9, R3.reuse ;  /* 0x00000009020a7c19 */ /* 0x100fe20008001203 */
[----:B------:R-:W-:Y:S01]  /*1b3a0*/  ULDC.64 UR6, c[0x0][0x620] ;  /* 0x0001880000067ab9 */ /* 0x000fe20000000a00 */
[----:B------:R-:W-:Y:S01]  /*1b3b0*/  SHF.R.U32.HI R2, RZ, UR9, R3 ;  /* 0x00000009ff027c19 */ /* 0x000fe20008011603 */
[----:B------:R-:W-:Y:S01]  /*1b3c0*/  IMAD.MOV.U32 R3, RZ, RZ, R15 ;  /* 0x000000ffff037224 */ /* 0x000fe200078e000f */
[----:B------:R-:W-:Y:S01]  /*1b3d0*/  IADD3 R11, P0, RZ, -R10, RZ ;  /* 0x8000000aff0b7210 */ /* 0x000fe20007f1e0ff */
[----:B------:R-:W-:-:S03]  /*1b3e0*/  ULDC.64 UR8, c[0x0][0x640] ;  /* 0x0001900000087ab9 */ /* 0x000fc60000000a00 */
[----:B------:R-:W-:Y:S02]  /*1b3f0*/  IADD3.X R2, RZ, ~R2, RZ, P0, !PT ;  /* 0x80000002ff027210 */ /* 0x000fe400007fe4ff */
[----:B------:R-:W-:-:S03]  /*1b400*/  ISETP.NE.U32.AND P0, PT, RZ, UR8, PT ;  /* 0x00000008ff007c0c */ /* 0x000fc6000bf05070 */
[----:B------:R-:W-:Y:S01]  /*1b410*/  IMAD R2, R2, UR6, RZ ;  /* 0x0000000602027c24 */ /* 0x000fe2000f8e02ff */
[----:B------:R-:W-:-:S03]  /*1b420*/  ISETP.NE.AND.EX P0, PT, RZ, UR9, PT, P0 ;  /* 0x00000009ff007c0c */ /* 0x000fc6000bf05300 */
[----:B------:R-:W-:Y:S02]  /*1b430*/  IMAD R5, R11, UR7, R2 ;  /* 0x000000070b057c24 */ /* 0x000fe4000f8e0202 */
[----:B------:R-:W-:-:S04]  /*1b440*/  IMAD.MOV.U32 R2, RZ, RZ, R14 ;  /* 0x000000ffff027224 */ /* 0x000fc800078e000e */
[----:B------:R-:W-:Y:S01]  /*1b450*/  IMAD.WIDE.U32 R2, R11, UR6, R2 ;  /* 0x000000060b027c25 */ /* 0x000fe2000f8e0002 */
[----:B------:R-:W-:-:S04]  /*1b460*/  ULDC UR6, c[0x0][0x618] ;  /* 0x0001860000067ab9 */ /* 0x000fc80000000800 */
[----:B------:R-:W-:-:S04]  /*1b470*/  IADD3 R3, R3, R5, RZ ;  /* 0x0000000503037210 */ /* 0x000fc80007ffe0ff */
[--C-:B------:R-:W-:Y:S02]  /*1b480*/  SHF.R.U64 R11, R2, UR6, R3.reuse ;  /* 0x00000006020b7c19 */ /* 0x100fe40008001203 */
[----:B------:R-:W-:Y:S01]  /*1b490*/  SHF.R.U32.HI R2, RZ, UR6, R3 ;  /* 0x00000006ff027c19 */ /* 0x000fe20008011603 */
[----:B------:R-:W-:-:S03]  /*1b4a0*/  ULDC UR6, c[0x0][0x608] ;  /* 0x0001820000067ab9 */ /* 0x000fc60000000800 */
[--C-:B------:R-:W-:Y:S02]  /*1b4b0*/  SHF.R.U64 R12, R11, UR6, R2.reuse ;  /* 0x000000060b0c7c19 */ /* 0x100fe40008001202 */
[----:B------:R-:W-:Y:S01]  /*1b4c0*/  SHF.R.U32.HI R3, RZ, UR6, R2 ;  /* 0x00000006ff037c19 */ /* 0x000fe20008011602 */
[----:B------:R-:W-:-:S03]  /*1b4d0*/  ULDC UR6, c[0x0][0x658] ;  /* 0x0001960000067ab9 */ /* 0x000fc60000000800 */
[--C-:B------:R-:W-:Y:S02]  /*1b4e0*/  SHF.R.U64 R13, R12, UR6, R3.reuse ;  /* 0x000000060c0d7c19 */ /* 0x100fe40008001203 */
[----:B------:R-:W-:-:S03]  /*1b4f0*/  SHF.R.U32.HI R14, RZ, UR6, R3 ;  /* 0x00000006ff0e7c19 */ /* 0x000fc60008011603 */
[----:B------:R-:W-:Y:S02]  /*1b500*/  IMAD.MOV.U32 R2, RZ, RZ, R13 ;  /* 0x000000ffff027224 */ /* 0x000fe400078e000d */
[----:B------:R-:W-:Y:S01]  /*1b510*/  IMAD.MOV.U32 R3, RZ, RZ, R14 ;  /* 0x000000ffff037224 */ /* 0x000fe200078e000e */
[----:B------:R-:W-:Y:S06]  /*1b520*/  @!P0 BRA `(.L_x_560) ;  /* 0x0000000000288947 */ /* 0x000fec0003800000 */
        /* <DEDUP_REMOVED lines=10> */
.L_x_560:
[----:B------:R-:W-:Y:S01]  /*1b5d0*/  ULDC UR6, c[0x0][0x648] ;  /* 0x0001920000067ab9 */ /* 0x000fe20000000800 */
[----:B------:R-:W-:Y:S01]  /*1b5e0*/  LOP3.LUT R12, R12, UR19, RZ, 0xc0, !PT ;  /* 0x000000130c0c7c12 */ /* 0x000fe2000f8ec0ff */
[----:B------:R-:W-:Y:S01]  /*1b5f0*/  UISETP.NE.AND UP0, UPT, UR45, URZ, UPT ;  /* 0x0000003f2d00728c */ /* 0x000fe2000bf05270 */
[----:B------:R-:W-:Y:S01]  /*1b600*/  SHF.R.U64 R3, R2, UR6, R3 ;  /* 0x0000000602037c19 */ /* 0x000fe20008001203 */
[----:B------:R-:W-:Y:S01]  /*1b610*/  ULDC UR6, c[0x0][0x638] ;  /* 0x00018e0000067ab9 */ /* 0x000fe20000000800 */
[----:B------:R-:W-:Y:S02]  /*1b620*/  LOP3.LUT R4, R11, UR4, RZ, 0xc0, !PT ;  /* 0x000000040b047c12 */ /* 0x000fe4000f8ec0ff */
[C---:B------:R-:W-:Y:S01]  /*1b630*/  IADD3 R2, -R3.reuse, RZ, RZ ;  /* 0x000000ff03027210 */ /* 0x040fe20007ffe1ff */
[----:B------:R-:W-:Y:S01]  /*1b640*/  IMAD R12, R3, UR5, R12 ;  /* 0x00000005030c7c24 */ /* 0x000fe2000f8e020c */
[----:B------:R-:W-:Y:S02]  /*1b650*/  PLOP3.LUT P0, PT, PT, PT, UP0, 0x40, 0x0 ;  /* 0x000000000000781c */ /* 0x000fe40003f0e808 */
[----:B------:R-:W-:Y:S01]  /*1b660*/  PLOP3.LUT P1, PT, PT, PT, UP0, 0x40, 0x0 ;  /* 0x000000000000781c */ /* 0x000fe20003f2e808 */
[----:B------:R-:W-:Y:S01]  /*1b670*/  IMAD R13, R2, UR6, R13 ;  /* 0x00000006020d7c24 */ /* 0x000fe2000f8e020d */
[----:B------:R-:W-:Y:S01]  /*1b680*/  ULDC UR6, c[0x0][0x610] ;  /* 0x0001840000067ab9 */ /* 0x000fe20000000800 */
[----:B------:R-:W-:-:S02]  /*1b690*/  IMAD.MOV.U32 R2, RZ, RZ, 0x1 ;  /* 0x00000001ff027424 */ /* 0x000fc400078e00ff */
[----:B------:R-:W-:Y:S01]  /*1b6a0*/  IMAD R7, R12, UR6, R7 ;  /* 0x000000060c077c24 */ /* 0x000fe2000f8e0207 */
[----:B------:R-:W-:Y:S02]  /*1b6b0*/  ULDC UR6, c[0x0][0x600] ;  /* 0x0001800000067ab9 */ /* 0x000fe40000000800 */
[----:B------:R-:W-:-:S05]  /*1b6c0*/  IMAD R4, R13, UR6, R4 ;  /* 0x000000060d047c24 */ /* 0x000fca000f8e0204 */
[----:B------:R-:W-:Y:S02]  /*1b6d0*/  SEL R3, R4, R7, P0 ;  /* 0x0000000704037207 */ /* 0x000fe40000000000 */
[----:B------:R-:W-:-:S07]  /*1b6e0*/  SEL R4, R7, R4, P1 ;  /* 0x0000000407047207 */ /* 0x000fce0000800000 */
.L_x_558:
[----:B------:R-:W-:Y:S05]  /*1b6f0*/  BSYNC B1 ;  /* 0x0000000000017941 */ /* 0x000fea0003800000 */
.L_x_557:
[----:B------:R-:W-:-:S13]  /*1b700*/  LOP3.LUT P0, RZ, R2, 0xff, RZ, 0xc0, !PT ;  /* 0x000000ff02ff7812 */ /* 0x000fda000780c0ff */
[----:B------:R-:W-:Y:S05]  /*1b710*/  @P0 BRA `(.L_x_561) ;  /* 0xfffffff400100947 */ /* 0x000fea000383ffff */
[----:B------:R-:W-:Y:S05]  /*1b720*/  BSYNC B0 ;  /* 0x0000000000007941 */ /* 0x000fea0003800000 */
.L_x_550:
[----:B------:R-:W-:-:S03]  /*1b730*/  UMOV UR6, 0xffffffff ;  /* 0xffffffff00067882 */ /* 0x000fc60000000000 */
[----:B------:R-:W-:Y:S05]  /*1b740*/  BRA.DIV UR6, `(.L_x_562) ;  /* 0x00000006063c7947 */ /* 0x000fea000b800000 */
[----:B------:R-:W-:-:S13]  /*1b750*/  ELECT P6, URZ, PT ;  /* 0x00000000003f782f */ /* 0x000fda00038c0000 */
.L_x_577:
[----:B------:R-:W-:Y:S04]  /*1b760*/  BSSY B0, `(.L_x_563) ;  /* 0x0000035000007945 */ /* 0x000fe80003800000 */
[----:B------:R-:W-:Y:S05]  /*1b770*/  @!P6 BRA `(.L_x_564) ;  /* 0x0000000000cce947 */ /* 0x000fea0003800000 */
[----:B------:R-:W-:-:S04]  /*1b780*/  ULOP3.LUT UR6, UR40, 0x2, URZ, 0xfc, !UPT ;  /* 0x0000000228067892 */ /* 0x000fc8000f8efc3f */
[----:B------:R-:W-:-:S06]  /*1b790*/  UISETP.NE.AND UP0, UPT, UR6, 0x3, UPT ;  /* 0x000000030600788c */ /* 0x000fcc000bf05270 */
[----:B------:R-:W-:-:S13]  /*1b7a0*/  PLOP3.LUT P0, PT, PT, PT, UP0, 0x80, 0x0 ;  /* 0x000000000000781c */ /* 0x000fda0003f0f008 */
[----:B------:R-:W-:Y:S05]  /*1b7b0*/  @!P0 BRA `(.L_x_565) ;  /* 0x0000000000048947 */ /* 0x000fea0003800000 */
[----:B------:R-:W-:Y:S01]  /*1b7c0*/  BPT.TRAP 0x1 ;  /* 0x000000040000795c */ /* 0x000fe20000300000 */
.L_x_565:
[----:B------:R-:W0:Y:S01]  /*1b7d0*/  S2R R3, SR_CgaCtaId ;  /* 0x0000000000037919 */ /* 0x000e220000008800 */
[----:B------:R-:W-:-:S04]  /*1b7e0*/  MOV R2, 0x400 ;  /* 0x0000040000027802 */ /* 0x000fc80000000f00 */
[----:B0-----:R-:W-:Y:S02]  /*1b7f0*/  LEA R3, R3, R2, 0x18 ;  /* 0x0000000203037211 */ /* 0x001fe400078ec0ff */
[----:B------:R-:W-:-:S03]  /*1b800*/  SHF.L.U32 R2, R0, 0x1f, RZ ;  /* 0x0000001f00027819 */ /* 0x000fc600000006ff */
[----:B------:R-:W-:-:S05]  /*1b810*/  VIADD R3, R3, 0x28 ;  /* 0x0000002803037836 */ /* 0x000fca0000000000 */
[----:B------:R-:W-:-:S04]  /*1b820*/  LEA R5, R6, R3, 0x3 ;  /* 0x0000000306057211 */ /* 0x000fc800078e18ff */
[----:B------:R-:W0:Y:S02]  /*1b830*/  SYNCS.PHASECHK.TRANS64.TRYWAIT P0, [R5+URZ], R2 ;  /* 0x00000002050075a7 */ /* 0x000e24000800017f */
[----:B0-----:R-:W-:Y:S05]  /*1b840*/  @!P0 BRA `(.L_x_566) ;  /* 0x00000004001c8947 */ /* 0x001fea0003800000 */
.L_x_578:
[----:B------:R-:W-:-:S05]  /*1b850*/  VIADD R6, R6, 0x1 ;  /* 0x0000000106067836 */ /* 0x000fca0000000000 */
[----:B------:R-:W-:-:S04]  /*1b860*/  ISETP.NE.AND P0, PT, R6, 0x5, PT ;  /* 0x000000050600780c */ /* 0x000fc80003f05270 */
[----:B0-----:R-:W-:Y:S02]  /*1b870*/  SEL R5, RZ, 0x1, P0 ;  /* 0x00000001ff057807 */ /* 0x001fe40000000000 */
[----:B------:R-:W-:Y:S02]  /*1b880*/  SEL R6, R6, RZ, P0 ;  /* 0x000000ff06067207 */ /* 0x000fe40000000000 */
[----:B------:R-:W-:-:S03]  /*1b890*/  LOP3.LUT R5, R0, R5, RZ, 0x3c, !PT ;  /* 0x0000000500057212 */ /* 0x000fc600078e3cff */
[----:B------:R-:W-:Y:S01]  /*1b8a0*/  IMAD R7, R6, 0x8, R3 ;  /* 0x0000000806077824 */ /* 0x000fe200078e0203 */
[----:B------:R-:W-:-:S04]  /*1b8b0*/  SHF.L.U32 R0, R5, 0x1f, RZ ;  /* 0x0000001f05007819 */ /* 0x000fc800000006ff */
[----:B------:R-:W0:Y:S02]  /*1b8c0*/  SYNCS.PHASECHK.TRANS64.TRYWAIT P0, [R7+URZ], R0 ;  /* 0x00000000070075a7 */ /* 0x000e24000800017f */
[----:B0-----:R-:W-:Y:S05]  /*1b8d0*/  @!P0 BRA `(.L_x_567) ;  /* 0x00000004000c8947 */ /* 0x001fea0003800000 */
.L_x_579:
[----:B0-----:R-:W-:-:S04]  /*1b8e0*/  IADD3 R0, R6, 0x1, RZ ;  /* 0x0000000106007810 */ /* 0x001fc80007ffe0ff */
[----:B------:R-:W-:-:S04]  /*1b8f0*/  ISETP.NE.AND P0, PT, R0, 0x5, PT ;  /* 0x000000050000780c */ /* 0x000fc80003f05270 */
[----:B------:R-:W-:Y:S02]  /*1b900*/  SEL R2, RZ, 0x1, P0 ;  /* 0x00000001ff027807 */ /* 0x000fe40000000000 */
[----:B------:R-:W-:Y:S02]  /*1b910*/  SEL R4, R0, RZ, P0 ;  /* 0x000000ff00047207 */ /* 0x000fe40000000000 */
[----:B------:R-:W-:-:S03]  /*1b920*/  LOP3.LUT R5, R5, R2, RZ, 0x3c, !PT ;  /* 0x0000000205057212 */ /* 0x000fc600078e3cff */
[----:B------:R-:W-:Y:S01]  /*1b930*/  IMAD R7, R4, 0x8, R3 ;  /* 0x0000000804077824 */ /* 0x000fe200078e0203 */
[----:B------:R-:W-:-:S04]  /*1b940*/  SHF.L.U32 R0, R5, 0x1f, RZ ;  /* 0x0000001f05007819 */ /* 0x000fc800000006ff */
[----:B------:R-:W0:Y:S02]  /*1b950*/  SYNCS.PHASECHK.TRANS64.TRYWAIT P0, [R7+URZ], R0 ;  /* 0x00000000070075a7 */ /* 0x000e24000800017f */
[----:B0-----:R-:W-:Y:S05]  /*1b960*/  @!P0 BRA `(.L_x_568) ;  /* 0x0000000000fc8947 */ /* 0x001fea0003800000 */
.L_x_580:
[----:B0-----:R-:W-:-:S05]  /*1b970*/  VIADD R0, R4, 0x1 ;  /* 0x0000000104007836 */ /* 0x001fca0000000000 */
[----:B------:R-:W-:-:S04]  /*1b980*/  ISETP.NE.AND P0, PT, R0, 0x5, PT ;  /* 0x000000050000780c */ /* 0x000fc80003f05270 */
[----:B------:R-:W-:Y:S02]  /*1b990*/  SEL R2, RZ, 0x1, P0 ;  /* 0x00000001ff027807 */ /* 0x000fe40000000000 */
[----:B------:R-:W-:Y:S02]  /*1b9a0*/  SEL R4, R0, RZ, P0 ;  /* 0x000000ff00047207 */ /* 0x000fe40000000000 */
[----:B------:R-:W-:Y:S02]  /*1b9b0*/  LOP3.LUT R5, R5, R2, RZ, 0x3c, !PT ;  /* 0x0000000205057212 */ /* 0x000fe400078e3cff */
[----:B------:R-:W-:Y:S02]  /*1b9c0*/  LEA R7, R4, R3, 0x3 ;  /* 0x0000000304077211 */ /* 0x000fe400078e18ff */
[----:B------:R-:W-:-:S04]  /*1b9d0*/  SHF.L.U32 R0, R5, 0x1f, RZ ;  /* 0x0000001f05007819 */ /* 0x000fc800000006ff */
[----:B------:R-:W0:Y:S02]  /*1b9e0*/  SYNCS.PHASECHK.TRANS64.TRYWAIT P0, [R7+URZ], R0 ;  /* 0x00000000070075a7 */ /* 0x000e24000800017f */
[----:B0-----:R-:W-:Y:S05]  /*1b9f0*/  @!P0 BRA `(.L_x_569) ;  /* 0x0000000000ec8947 */ /* 0x001fea0003800000 */
.L_x_581:
[----:B0-----:R-:W-:-:S05]  /*1ba00*/  VIADD R0, R4, 0x1 ;  /* 0x0000000104007836 */ /* 0x001fca0000000000 */
[----:B------:R-:W-:-:S04]  /*1ba10*/  ISETP.NE.AND P0, PT, R0, 0x5, PT ;  /* 0x000000050000780c */ /* 0x000fc80003f05270 */
[----:B------:R-:W-:Y:S02]  /*1ba20*/  SEL R2, RZ, 0x1, P0 ;  /* 0x00000001ff027807 */ /* 0x000fe40000000000 */
[----:B------:R-:W-:Y:S02]  /*1ba30*/  SEL R0, R0, RZ, P0 ;  /* 0x000000ff00007207 */ /* 0x000fe40000000000 */
[----:B------:R-:W-:-:S03]  /*1ba40*/  LOP3.LUT R2, R5, R2, RZ, 0x3c, !PT ;  /* 0x0000000205027212 */ /* 0x000fc600078e3cff */
[----:B------:R-:W-:Y:S01]  /*1ba50*/  IMAD R3, R0, 0x8, R3 ;  /* 0x0000000800037824 */ /* 0x000fe200078e0203 */
[----:B------:R-:W-:-:S07]  /*1ba60*/  SHF.L.U32 R0, R2, 0x1f, RZ ;  /* 0x0000001f02007819 */ /* 0x000fce00000006ff */
.L_x_570:
[----:B0-----:R0:W1:Y:S02]  /*1ba70*/  SYNCS.PHASECHK.TRANS64.TRYWAIT P0, [R3+URZ], R0 ;  /* 0x00000000030075a7 */ /* 0x001064000800017f */
[----:B-1----:R-:W-:Y:S05]  /*1ba80*/  @!P0 NANOSLEEP.SYNCS 0x989680 ;  /* 0x009896800000895d */ /* 0x002fea0003900000 */
[----:B------:R-:W1:Y:S02]  /*1ba90*/  @!P0 SYNCS.PHASECHK.TRANS64 P0, [R3+URZ], R0 ;  /* 0x00000000030085a7 */ /* 0x000e64000800007f */
[----:B-1----:R-:W-:Y:S05]  /*1baa0*/  @!P0 BRA `(.L_x_570) ;  /* 0xfffffffc00f08947 */ /* 0x002fea000383ffff */
.L_x_564:
[----:B------:R-:W-:Y:S05]  /*1bab0*/  BSYNC B0 ;  /* 0x0000000000007941 */ /* 0x000fea0003800000 */
.L_x_563:
[----:B------:R-:W-:Y:S05]  /*1bac0*/  EXIT ;  /* 0x000000000000794d */ /* 0x000fea0003800000 */
.L_x_21:
[----:B-1----:R1:W2:Y:S02]  /*1bad0*/  SYNCS.PHASECHK.TRANS64.TRYWAIT P1, [R4+URZ], R3 ;  /* 0x00000003040075a7 */ /* 0x0022a4000802017f */
[----:B--2---:R-:W-:Y:S05]  /*1bae0*/  @!P1 NANOSLEEP.SYNCS 0x989680 ;  /* 0x009896800000995d */ /* 0x004fea0003900000 */
[----:B------:R-:W2:Y:S02]  /*1baf0*/  @!P1 SYNCS.PHASECHK.TRANS64 P1, [R4+URZ], R3 ;  /* 0x00000003040095a7 */ /* 0x000ea4000802007f */
[----:B--2---:R-:W-:Y:S05]  /*1bb00*/  @!P1 BRA `(.L_x_21) ;  /* 0xfffffffc00f09947 */ /* 0x004fea000383ffff */
[----:B------:R-:W-:Y:S05]  /*1bb10*/  BRA `(.L_x_20) ;  /* 0xfffffe5c00007947 */ /* 0x000fea000383ffff */
.L_x_26:
[----:B-1----:R1:W2:Y:S02]  /*1bb20*/  SYNCS.PHASECHK.TRANS64.TRYWAIT P1, [R4+URZ], R5 ;  /* 0x00000005040075a7 */ /* 0x0022a4000802017f */
[----:B--2---:R-:W-:Y:S05]  /*1bb30*/  @!P1 NANOSLEEP.SYNCS 0x989680 ;  /* 0x009896800000995d */ /* 0x004fea0003900000 */
[----:B------:R-:W2:Y:S02]  /*1bb40*/  @!P1 SYNCS.PHASECHK.TRANS64 P1, [R4+URZ], R5 ;  /* 0x00000005040095a7 */ /* 0x000ea4000802007f */
[----:B--2---:R-:W-:Y:S05]  /*1bb50*/  @!P1 BRA `(.L_x_26) ;  /* 0xfffffffc00f09947 */ /* 0x004fea000383ffff */
[----:B------:R-:W-:Y:S05]  /*1bb60*/  BRA `(.L_x_25) ;  /* 0xfffffe9000907947 */ /* 0x000fea000383ffff */
.L_x_551:
[----:B------:R-:W-:Y:S01]  /*1bb70*/  BSSY B1, `(.L_x_571) ;  /* 0x0000006000017945 */ /* 0x000fe20003800000 */
[----:B------:R-:W-:-:S07]  /*1bb80*/  MOV R15, 0xffffffff ;  /* 0xffffffff000f7802 */ /* 0x000fce0000000f00 */
[----:B------:R-:W-:Y:S05]  /*1bb90*/  WARPSYNC.COLLECTIVE R15, `(.L_x_572) ;  /* 0x000000000f0c7348 */ /* 0x000fea0003c00000 */
[----:B------:R-:W-:Y:S02]  /*1bba0*/  ELECT P6, UR62, PT ;  /* 0x00000000003e782f */ /* 0x000fe400038c0000 */
[----:B------:R-:W-:Y:S01]  /*1bbb0*/  MOV R14, UR62 ;  /* 0x0000003e000e7c02 */ /* 0x000fe20008000f00 */
[----:B------:R-:W-:Y:S10]  /*1bbc0*/  ENDCOLLECTIVE ;  /* 0x000000000000791b */ /* 0x000ff40003800000 */
.L_x_572:
[----:B------:R-:W-:Y:S05]  /*1bbd0*/  BSYNC B1 ;  /* 0x0000000000017941 */ /* 0x000fea0003800000 */
.L_x_571:
[----:B------:R-:W-:Y:S05]  /*1bbe0*/  BRA `(.L_x_573) ;  /* 0xffffffec00e87947 */ /* 0x000fea000383ffff */
.L_x_554:
[----:B0-----:R0:W1:Y:S02]  /*1bbf0*/  SYNCS.PHASECHK.TRANS64.TRYWAIT P0, [R5+URZ+0x28], R14 ;  /* 0x0000280e050075a7 */ /* 0x001064000800017f */
[----:B-1----:R-:W-:Y:S05]  /*1bc00*/  @!P0 NANOSLEEP.SYNCS 0x989680 ;  /* 0x009896800000895d */ /* 0x002fea0003900000 */
[----:B------:R-:W1:Y:S02]  /*1bc10*/  @!P0 SYNCS.PHASECHK.TRANS64 P0, [R5+URZ+0x28], R14 ;  /* 0x0000280e050085a7 */ /* 0x000e64000800007f */
[----:B-1----:R-:W-:Y:S05]  /*1bc20*/  @!P0 BRA `(.L_x_554) ;  /* 0xfffffffc00f08947 */ /* 0x002fea000383ffff */
[----:B------:R-:W-:Y:S05]  /*1bc30*/  BRA `(.L_x_574) ;  /* 0xfffffff000207947 */ /* 0x000fea000383ffff */
.L_x_562:
[----:B------:R-:W-:Y:S01]  /*1bc40*/  BSSY B0, `(.L_x_575) ;  /* 0x0000006000007945 */ /* 0x000fe20003800000 */
[----:B------:R-:W-:-:S07]  /*1bc50*/  IMAD.MOV.U32 R15, RZ, RZ, -0x1 ;  /* 0xffffffffff0f7424 */ /* 0x000fce00078e00ff */
[----:B------:R-:W-:Y:S05]  /*1bc60*/  WARPSYNC.COLLECTIVE R15, `(.L_x_576) ;  /* 0x000000000f0c7348 */ /* 0x000fea0003c00000 */
[----:B------:R-:W-:Y:S02]  /*1bc70*/  ELECT P6, UR62, PT ;  /* 0x00000000003e782f */ /* 0x000fe400038c0000 */
[----:B------:R-:W-:Y:S01]  /*1bc80*/  MOV R14, UR62 ;  /* 0x0000003e000e7c02 */ /* 0x000fe20008000f00 */
[----:B------:R-:W-:Y:S10]  /*1bc90*/  ENDCOLLECTIVE ;  /* 0x000000000000791b */ /* 0x000ff40003800000 */
.L_x_576:
[----:B------:R-:W-:Y:S05]  /*1bca0*/  BSYNC B0 ;  /* 0x0000000000007941 */ /* 0x000fea0003800000 */
.L_x_575:
[----:B------:R-:W-:Y:S05]  /*1bcb0*/  BRA `(.L_x_577) ;  /* 0xfffffff800a87947 */ /* 0x000fea000383ffff */
.L_x_566:
[----:B0-----:R0:W1:Y:S02]  /*1bcc0*/  SYNCS.PHASECHK.TRANS64.TRYWAIT P0, [R5+URZ], R2 ;  /* 0x00000002050075a7 */ /* 0x001064000800017f */
[----:B-1----:R-:W-:Y:S05]  /*1bcd0*/  @!P0 NANOSLEEP.SYNCS 0x989680 ;  /* 0x009896800000895d */ /* 0x002fea0003900000 */
[----:B------:R-:W1:Y:S02]  /*1bce0*/  @!P0 SYNCS.PHASECHK.TRANS64 P0, [R5+URZ], R2 ;  /* 0x00000002050085a7 */ /* 0x000e64000800007f */
[----:B-1----:R-:W-:Y:S05]  /*1bcf0*/  @!P0 BRA `(.L_x_566) ;  /* 0xfffffffc00f08947 */ /* 0x002fea000383ffff */
[----:B------:R-:W-:Y:S05]  /*1bd00*/  BRA `(.L_x_578) ;  /* 0xfffffff800d07947 */ /* 0x000fea000383ffff */
.L_x_567:
[----:B0-----:R0:W1:Y:S02]  /*1bd10*/  SYNCS.PHASECHK.TRANS64.TRYWAIT P0, [R7+URZ], R0 ;  /* 0x00000000070075a7 */ /* 0x001064000800017f */
[----:B-1----:R-:W-:Y:S05]  /*1bd20*/  @!P0 NANOSLEEP.SYNCS 0x989680 ;  /* 0x009896800000895d */ /* 0x002fea0003900000 */
[----:B------:R-:W1:Y:S02]  /*1bd30*/  @!P0 SYNCS.PHASECHK.TRANS64 P0, [R7+URZ], R0 ;  /* 0x00000000070085a7 */ /* 0x000e64000800007f */
[----:B-1----:R-:W-:Y:S05]  /*1bd40*/  @!P0 BRA `(.L_x_567) ;  /* 0xfffffffc00f08947 */ /* 0x002fea000383ffff */
[----:B------:R-:W-:Y:S05]  /*1bd50*/  BRA `(.L_x_579) ;  /* 0xfffffff800e07947 */ /* 0x000fea000383ffff */
.L_x_568:
[----:B0-----:R0:W1:Y:S02]  /*1bd60*/  SYNCS.PHASECHK.TRANS64.TRYWAIT P0, [R7+URZ], R0 ;  /* 0x00000000070075a7 */ /* 0x001064000800017f */
[----:B-1----:R-:W-:Y:S05]  /*1bd70*/  @!P0 NANOSLEEP.SYNCS 0x989680 ;  /* 0x009896800000895d */ /* 0x002fea0003900000 */
[----:B------:R-:W1:Y:S02]  /*1bd80*/  @!P0 SYNCS.PHASECHK.TRANS64 P0, [R7+URZ], R0 ;  /* 0x00000000070085a7 */ /* 0x000e64000800007f */
[----:B-1----:R-:W-:Y:S05]  /*1bd90*/  @!P0 BRA `(.L_x_568) ;  /* 0xfffffffc00f08947 */ /* 0x002fea000383ffff */
[----:B------:R-:W-:Y:S05]  /*1bda0*/  BRA `(.L_x_580) ;  /* 0xfffffff800f07947 */ /* 0x000fea000383ffff */
.L_x_569:
[----:B0-----:R0:W1:Y:S02]  /*1bdb0*/  SYNCS.PHASECHK.TRANS64.TRYWAIT P0, [R7+URZ], R0 ;  /* 0x00000000070075a7 */ /* 0x001064000800017f */
[----:B-1----:R-:W-:Y:S05]  /*1bdc0*/  @!P0 NANOSLEEP.SYNCS 0x989680 ;  /* 0x009896800000895d */ /* 0x002fea0003900000 */
[----:B------:R-:W1:Y:S02]  /*1bdd0*/  @!P0 SYNCS.PHASECHK.TRANS64 P0, [R7+URZ], R0 ;  /* 0x00000000070085a7 */ /* 0x000e64000800007f */
[----:B-1----:R-:W-:Y:S05]  /*1bde0*/  @!P0 BRA `(.L_x_569) ;  /* 0xfffffffc00f08947 */ /* 0x002fea000383ffff */
[----:B------:R-:W-:Y:S05]  /*1bdf0*/  BRA `(.L_x_581) ;  /* 0xfffffffc00007947 */ /* 0x000fea000383ffff */
.L_x_582:
[----:B------:R-:W-:-:S00]  /*1be00*/  BRA `(.L_x_582) ;  /* 0xfffffffc00fc7947 */ /* 0x000fc0000383ffff */
[----:B------:R-:W-:-:S00]  /*1be10*/  NOP ;  /* 0x0000000000007918 */ /* 0x000fc00000000000 */
        /* <DEDUP_REMOVED lines=14> */
.L_x_583:


//--------------------- .nv.global.init           --------------------------
	.section	.nv.global.init,"aw",@progbits
.nv.global.init:
	.type		$str$22,@object
	.size		$str$22,($str$23 - $str$22)
$str$22:
        /*0000*/ 	.byte	0x6b, 0x5f, 0x74, 0x69, 0x6c, 0x65, 0x5f, 0x63, 0x6f, 0x75, 0x6e, 0x74, 0x20, 0x3e, 0x3d, 0x20
        /*0010*/ 	.byte	0x31, 0x00
	.type		$str$23,@object
	.size		$str$23,(__unnamed_1 - $str$23)
$str$23:
        /*0012*/ 	.byte	0x2f, 0x74, 0x6d, 0x70, 0x2f, 0x63, 0x75, 0x74, 0x6c, 0x61, 0x73, 0x73, 0x5f, 0x73, 0x77, 0x65
        /*0022*/ 	.byte	0x65, 0x70, 0x5f, 0x73, 0x72, 0x63, 0x2f, 0x69, 0x6e, 0x63, 0x6c, 0x75, 0x64, 0x65, 0x2f, 0x63
        /*0032*/ 	.byte	0x75, 0x74, 0x6c, 0x61, 0x73, 0x73, 0x2f, 0x67, 0x65, 0x6d, 0x6d, 0x2f, 0x63, 0x6f, 0x6c, 0x6c
        /*0042*/ 	.byte	0x65, 0x63, 0x74, 0x69, 0x76, 0x65, 0x2f, 0x73, 0x6d, 0x39, 0x30, 0x5f, 0x6d, 0x6d, 0x61, 0x5f
        /*0052*/ 	.byte	0x74, 0x6d, 0x61, 0x5f, 0x67, 0x6d, 0x6d, 0x61, 0x5f, 0x73, 0x73, 0x5f, 0x77, 0x61, 0x72, 0x70
        /*0062*/ 	.byte	0x73, 0x70, 0x65, 0x63, 0x69, 0x61, 0x6c, 0x69, 0x7a, 0x65, 0x64, 0x2e, 0x68, 0x70, 0x70, 0x00
	.type		__unnamed_1,@object
	.size		__unnamed_1,(.L_0 - __unnamed_1)
__unnamed_1:
        /* <DEDUP_REMOVED lines=181> */
        /*0bc2*/ 	.byte	0x65, 0x6e, 0x74, 0x69, 0x74, 0x79, 0x5d, 0x00
.L_0:


//--------------------- .nv.shared._ZN7cutlass13device_kernelINS_4gemm6kernel13GemmUniversalIN4cute5tupleIJiiiiEEENS1_10collective13CollectiveMmaINS1_34MainloopSm90TmaGmmaWarpSpecializedILi5ENS5_IJNS4_1CILi2EEENSA_ILi1EEESC_EEENS1_35KernelTmaWarpSpecializedCooperativeEEENS5_IJNSA_ILi256EEESG_NSA_ILi64EEEEEENS_6half_tENS5_IJlSC_lEEESJ_SK_NS4_8TiledMMAINS4_8MMA_AtomIJNS4_4SM904GMMA26MMA_64x256x16_F32F16F16_SSILNSO_5MajorE0ELSQ_0ELNSO_7ScaleInE1ELSR_1EEEEEENS4_6LayoutISD_NS5_IJSC_NSA_ILi0EEESV_EEEEENS5_IJNS4_10UnderscoreESY_SY_EEEEENS4_13SM90_TMA_LOADENS4_14ComposedLayoutINS4_7SwizzleILi3ELi4ELi3EEENS4_18smem_ptr_flag_bitsILi16EEENSU_INS5_IJNSA_ILi8EEESH_EEENS5_IJSH_SC_EEEEEEEvNS4_8identityENS4_23SM90_TMA_LOAD_MULTICASTES1B_vS1C_EENS_8epilogue10collective6detail29Sm90TmaWarpSpecializedAdapterINS1G_15DefaultEpilogueISJ_SK_SK_NS1F_6thread17LinearCombinationISJ_Li1EffLNS1K_9ScaleType4KindE0ELNS_15FloatRoundStyleE2ESJ_EENS1_15EpilogueDefaultEEEEEvvEEEEvNT_6ParamsE --------------------------
	.section	.nv.shared._ZN7cutlass13device_kernelINS_4gemm6kernel13GemmUniversalIN4cute5tupleIJiiiiEEENS1_10collective13CollectiveMmaINS1_34MainloopSm90TmaGmmaWarpSpecializedILi5ENS5_IJNS4_1CILi2EEENSA_ILi1EEESC_EEENS1_35KernelTmaWarpSpecializedCooperativeEEENS5_IJNSA_ILi256EEESG_NSA_ILi64EEEEEENS_6half_tENS5_IJlSC_lEEESJ_SK_NS4_8TiledMMAINS4_8MMA_AtomIJNS4_4SM904GMMA26MMA_64x256x16_F32F16F16_SSILNSO_5MajorE0ELSQ_0ELNSO_7ScaleInE1ELSR_1EEEEEENS4_6LayoutISD_NS5_IJSC_NSA_ILi0EEESV_EEEEENS5_IJNS4_10UnderscoreESY_SY_EEEEENS4_13SM90_TMA_LOADENS4_14ComposedLayoutINS4_7SwizzleILi3ELi4ELi3EEENS4_18smem_ptr_flag_bitsILi16EEENSU_INS5_IJNSA_ILi8EEESH_EEENS5_IJSH_SC_EEEEEEEvNS4_8identityENS4_23SM90_TMA_LOAD_MULTICASTES1B_vS1C_EENS_8epilogue10collective6detail29Sm90TmaWarpSpecializedAdapterINS1G_15DefaultEpilogueISJ_SK_SK_NS1F_6thread17LinearCombinationISJ_Li1EffLNS1K_9ScaleType4KindE0ELNS_15FloatRoundStyleE2ESJ_EENS1_15EpilogueDefaultEEEEEvvEEEEvNT_6ParamsE,"aw",@nobits
	.sectionflags	@""
	.align	16
	.zero		1024


//--------------------- .nv.shared.reserved.0     --------------------------
	.section	.nv.shared.reserved.0,"aw",@nobits
	.weak		__nv_reservedSMEM_offset_0_alias
	.size		__nv_reservedSMEM_offset_0_alias, 0, 0
	.other		__nv_reservedSMEM_offset_0_alias,@"STO_CUDA_RESERVED_SHARED STV_DEFAULT"
__nv_reservedSMEM_offset_0_alias:
	.zero		0


//--------------------- .nv.global                --------------------------
	.section	.nv.global,"aw",@nobits
.nv.global:
	.type		_ZN39_INTERNAL_efcd1a08_4_k_cu_16905ca0_41044cute1_E,@object
	.size		_ZN39_INTERNAL_efcd1a08_4_k_cu_16905ca0_41044cute1_E,(_ZN39_INTERNAL_efcd1a08_4_k_cu_16905ca0_41044cuda3std3__45__cpo6cbeginE - _ZN39_INTERNAL_efcd1a08_4_k_cu_16905ca0_41044cute1_E)
_ZN39_INTERNAL_efcd1a08_4_k_cu_16905ca0_41044cute1_E:
	.zero		1
	.type		_ZN39_INTERNAL_efcd1a08_4_k_cu_16905ca0_41044cuda3std3__45__cpo6cbeginE,@object
	.size		_ZN39_INTERNAL_efcd1a08_4_k_cu_16905ca0_41044cuda3std3__45__cpo6cbeginE,(_ZN39_INTERNAL_efcd1a08_4_k_cu_16905ca0_41044cuda3std3__48in_placeE - _ZN39_INTERNAL_efcd1a08_4_k_cu_16905ca0_41044cuda3std3__45__cpo6cbeginE)
_ZN39_INTERNAL_efcd1a08_4_k_cu_16905ca0_41044cuda3std3__45__cpo6cbeginE:
	.zero		1
	.type		_ZN39_INTERNAL_efcd1a08_4_k_cu_16905ca0_41044cuda3std3__48in_placeE,@object
	.size		_ZN39_INTERNAL_efcd1a08_4_k_cu_16905ca0_41044cuda3std3__48in_placeE,(_ZN39_INTERNAL_efcd1a08_4_k_cu_16905ca0_41044cuda3std6ranges3__45__cpo9iter_moveE - _ZN39_INTERNAL_efcd1a08_4_k_cu_16905ca0_41044cuda3std3__48in_placeE)
_ZN39_INTERNAL_efcd1a08_4_k_cu_16905ca0_41044cuda3std3__48in_placeE:
	.zero		1
	.type		_ZN39_INTERNAL_efcd1a08_4_k_cu_16905ca0_41044cuda3std6ranges3__45__cpo9iter_moveE,@object
	.size		_ZN39_INTERNAL_efcd1a08_4_k_cu_16905ca0_41044cuda3std6ranges3__45__cpo9iter_moveE,(_ZN39_INTERNAL_efcd1a08_4_k_cu_16905ca0_41044cuda3std3__45__cpo5beginE - _ZN39_INTERNAL_efcd1a08_4_k_cu_16905ca0_41044cuda3std6ranges3__45__cpo9iter_moveE)
_ZN39_INTERNAL_efcd1a08_4_k_cu_16905ca0_41044cuda3std6ranges3__45__cpo9iter_moveE:
	.zero		1
	.type		_ZN39_INTERNAL_efcd1a08_4_k_cu_16905ca0_41044cuda3std3__45__cpo5beginE,@object
	.size		_ZN39_INTERNAL_efcd1a08_4_k_cu_16905ca0_41044cuda3std3__45__cpo5beginE,(_ZN39_INTERNAL_efcd1a08_4_k_cu_16905ca0_41044cuda3std3__441_GLOBAL__N__efcd1a08_4_k_cu_16905ca0_41046ignoreE - _ZN39_INTERNAL_efcd1a08_4_k_cu_16905ca0_41044cuda3std3__45__cpo5beginE)
_ZN39_INTERNAL_efcd1a08_4_k_cu_16905ca0_41044cuda3std3__45__cpo5beginE:
	.zero		1
	.type		_ZN39_INTERNAL_efcd1a08_4_k_cu_16905ca0_41044cuda3std3__441_GLOBAL__N__efcd1a08_4_k_cu_16905ca0_41046ignoreE,@object
	.size		_ZN39_INTERNAL_efcd1a08_4_k_cu_16905ca0_41044cuda3std3__441_GLOBAL__N__efcd1a08_4_k_cu_16905ca0_41046ignoreE,(_ZN39_INTERNAL_efcd1a08_4_k_cu_16905ca0_41044cute7productE - _ZN39_INTERNAL_efcd1a08_4_k_cu_16905ca0_41044cuda3std3__441_GLOBAL__N__efcd1a08_4_k_cu_16905ca0_41046ignoreE)
_ZN39_INTERNAL_efcd1a08_4_k_cu_16905ca0_41044cuda3std3__441_GLOBAL__N__efcd1a08_4_k_cu_16905ca0_41046ignoreE:
	.zero		1
	.type		_ZN39_INTERNAL_efcd1a08_4_k_cu_16905ca0_41044cute7productE,@object
	.size		_ZN39_INTERNAL_efcd1a08_4_k_cu_16905ca0_41044cute7productE,(_ZN39_INTERNAL_efcd1a08_4_k_cu_16905ca0_41044cuda3std3__45__cpo3endE - _ZN39_INTERNAL_efcd1a08_4_k_cu_16905ca0_41044cute7productE)
_ZN39_INTERNAL_efcd1a08_4_k_cu_16905ca0_41044cute7productE:
	.zero		1
	.type		_ZN39_INTERNAL_efcd1a08_4_k_cu_16905ca0_41044cuda3std3__45__cpo3endE,@object
	.size		_ZN39_INTERNAL_efcd1a08_4_k_cu_16905ca0_41044cuda3std3__45__cpo3endE,(_ZN39_INTERNAL_efcd1a08_4_k_cu_16905ca0_41044cuda3std3__419piecewise_constructE - _ZN39_INTERNAL_efcd1a08_4_k_cu_16905ca0_41044cuda3std3__45__cpo3endE)
_ZN39_INTERNAL_efcd1a08_4_k_cu_16905ca0_41044cuda3std3__45__cpo3endE:
	.zero		1
	.type		_ZN39_INTERNAL_efcd1a08_4_k_cu_16905ca0_41044cuda3std3__419piecewise_constructE,@object
	.size		_ZN39_INTERNAL_efcd1a08_4_k_cu_16905ca0_41044cuda3std3__419piecewise_constructE,(_ZN39_INTERNAL_efcd1a08_4_k_cu_16905ca0_41044cuda3std3__45__cpo4cendE - _ZN39_INTERNAL_efcd1a08_4_k_cu_16905ca0_41044cuda3std3__419piecewise_constructE)
_ZN39_INTERNAL_efcd1a08_4_k_cu_16905ca0_41044cuda3std3__419piecewise_constructE:
	.zero		1
	.type		_ZN39_INTERNAL_efcd1a08_4_k_cu_16905ca0_41044cuda3std3__45__cpo4cendE,@object
	.size		_ZN39_INTERNAL_efcd1a08_4_k_cu_16905ca0_41044cuda3std3__45__cpo4cendE,(_ZN39_INTERNAL_efcd1a08_4_k_cu_16905ca0_41044cuda3std6ranges3__45__cpo4swapE - _ZN39_INTERNAL_efcd1a08_4_k_cu_16905ca0_41044cuda3std3__45__cpo4cendE)
_ZN39_INTERNAL_efcd1a08_4_k_cu_16905ca0_41044cuda3std3__45__cpo4cendE:
	.zero		1
	.type		_ZN39_INTERNAL_efcd1a08_4_k_cu_16905ca0_41044cuda3std6ranges3__45__cpo4swapE,@object
	.size		_ZN39_INTERNAL_efcd1a08_4_k_cu_16905ca0_41044cuda3std6ranges3__45__cpo4swapE,(.L_8 - _ZN39_INTERNAL_efcd1a08_4_k_cu_16905ca0_41044cuda3std6ranges3__45__cpo4swapE)
_ZN39_INTERNAL_efcd1a08_4_k_cu_16905ca0_41044cuda3std6ranges3__45__cpo4swapE:
	.zero		1
.L_8:


//--------------------- .nv.constant0._ZN7cutlass13device_kernelINS_4gemm6kernel13GemmUniversalIN4cute5tupleIJiiiiEEENS1_10collective13CollectiveMmaINS1_34MainloopSm90TmaGmmaWarpSpecializedILi5ENS5_IJNS4_1CILi2EEENSA_ILi1EEESC_EEENS1_35KernelTmaWarpSpecializedCooperativeEEENS5_IJNSA_ILi256EEESG_NSA_ILi64EEEEEENS_6half_tENS5_IJlSC_lEEESJ_SK_NS4_8TiledMMAINS4_8MMA_AtomIJNS4_4SM904GMMA26MMA_64x256x16_F32F16F16_SSILNSO_5MajorE0ELSQ_0ELNSO_7ScaleInE1ELSR_1EEEEEENS4_6LayoutISD_NS5_IJSC_NSA_ILi0EEESV_EEEEENS5_IJNS4_10UnderscoreESY_SY_EEEEENS4_13SM90_TMA_LOADENS4_14ComposedLayoutINS4_7SwizzleILi3ELi4ELi3EEENS4_18smem_ptr_flag_bitsILi16EEENSU_INS5_IJNSA_ILi8EEESH_EEENS5_IJSH_SC_EEEEEEEvNS4_8identityENS4_23SM90_TMA_LOAD_MULTICASTES1B_vS1C_EENS_8epilogue10collective6detail29Sm90TmaWarpSpecializedAdapterINS1G_15DefaultEpilogueISJ_SK_SK_NS1F_6thread17LinearCombinationISJ_Li1EffLNS1K_9ScaleType4KindE0ELNS_15FloatRoundStyleE2ESJ_EENS1_15EpilogueDefaultEEEEEvvEEEEvNT_6ParamsE --------------------------
	.section	.nv.constant0._ZN7cutlass13device_kernelINS_4gemm6kernel13GemmUniversalIN4cute5tupleIJiiiiEEENS1_10collective13CollectiveMmaINS1_34MainloopSm90TmaGmmaWarpSpecializedILi5ENS5_IJNS4_1CILi2EEENSA_ILi1EEESC_EEENS1_35KernelTmaWarpSpecializedCooperativeEEENS5_IJNSA_ILi256EEESG_NSA_ILi64EEEEEENS_6half_tENS5_IJlSC_lEEESJ_SK_NS4_8TiledMMAINS4_8MMA_AtomIJNS4_4SM904GMMA26MMA_64x256x16_F32F16F16_SSILNSO_5MajorE0ELSQ_0ELNSO_7ScaleInE1ELSR_1EEEEEENS4_6LayoutISD_NS5_IJSC_NSA_ILi0EEESV_EEEEENS5_IJNS4_10UnderscoreESY_SY_EEEEENS4_13SM90_TMA_LOADENS4_14ComposedLayoutINS4_7SwizzleILi3ELi4ELi3EEENS4_18smem_ptr_flag_bitsILi16EEENSU_INS5_IJNSA_ILi8EEESH_EEENS5_IJSH_SC_EEEEEEEvNS4_8identityENS4_23SM90_TMA_LOAD_MULTICASTES1B_vS1C_EENS_8epilogue10collective6detail29Sm90TmaWarpSpecializedAdapterINS1G_15DefaultEpilogueISJ_SK_SK_NS1F_6thread17LinearCombinationISJ_Li1EffLNS1K_9ScaleType4KindE0ELNS_15FloatRoundStyleE2ESJ_EENS1_15EpilogueDefaultEEEEEvvEEEEvNT_6ParamsE,"a",@progbits
	.sectionflags	@""
	.align	4
.nv.constant0._ZN7cutlass13device_kernelINS_4gemm6kernel13GemmUniversalIN4cute5tupleIJiiiiEEENS1_10collective13CollectiveMmaINS1_34MainloopSm90TmaGmmaWarpSpecializedILi5ENS5_IJNS4_1CILi2EEENSA_ILi1EEESC_EEENS1_35KernelTmaWarpSpecializedCooperativeEEENS5_IJNSA_ILi256EEESG_NSA_ILi64EEEEEENS_6half_tENS5_IJlSC_lEEESJ_SK_NS4_8TiledMMAINS4_8MMA_AtomIJNS4_4SM904GMMA26MMA_64x256x16_F32F16F16_SSILNSO_5MajorE0ELSQ_0ELNSO_7ScaleInE1ELSR_1EEEEEENS4_6LayoutISD_NS5_IJSC_NSA_ILi0EEESV_EEEEENS5_IJNS4_10UnderscoreESY_SY_EEEEENS4_13SM90_TMA_LOADENS4_14ComposedLayoutINS4_7SwizzleILi3ELi4ELi3EEENS4_18smem_ptr_flag_bitsILi16EEENSU_INS5_IJNSA_ILi8EEESH_EEENS5_IJSH_SC_EEEEEEEvNS4_8identityENS4_23SM90_TMA_LOAD_MULTICASTES1B_vS1C_EENS_8epilogue10collective6detail29Sm90TmaWarpSpecializedAdapterINS1G_15DefaultEpilogueISJ_SK_SK_NS1F_6thread17LinearCombinationISJ_Li1EffLNS1K_9ScaleType4KindE0ELNS_15FloatRoundStyleE2ESJ_EENS1_15EpilogueDefaultEEEEEvvEEEEvNT_6ParamsE:
	.zero		1664


//--------------------- SYMBOLS --------------------------

	.type		.nv.reservedSmem.offset0,@object
	.size		.nv.reservedSmem.offset0,0x4
	.type		__assertfail,@function
